	.target	sm_100a

	.elftype	@"ET_EXEC"


//--------------------- .note.nv.tkinfo           --------------------------
	.section	.note.nv.tkinfo,"",@"SHT_NOTE"
	.sectionflags	@"SHF_NOTE_NV_TKINFO"
	.tkinfo
        /*0018*/ 	.word	0x00000002
        /*0030*/ 	.string	""
        /*0030*/ 	.string	"ptxas"
        /*0030*/ 	.string	"Cuda compilation tools, release 13.0, V13.0.88"
        /*0030*/ 	.string	"Build cuda_13.0.r13.0/compiler.36424714_0"
        /*0030*/ 	.string	"-arch sm_100a -m 64 "



//--------------------- .note.nv.cuinfo           --------------------------
	.section	.note.nv.cuinfo,"",@"SHT_NOTE"
	.sectionflags	@"SHF_NOTE_NV_CUINFO"
        /*0018*/ 	.short	0x0002
        /*001a*/ 	.short	0x0064
        /*001c*/ 	.short	0x0082
	.zero		2


//--------------------- .nv.info                  --------------------------
	.section	.nv.info,"",@"SHT_CUDA_INFO"
	.align	4


	//----- nvinfo : EIATTR_REGCOUNT
	.align		4
        /*0000*/ 	.byte	0x04, 0x2f
        /*0002*/ 	.short	(.L_20 - .L_19)
	.align		4
.L_19:
        /*0004*/ 	.word	index@(_ZN7cutlass13device_kernelINS_4gemm6kernel13GemmUniversalIN4cute5tupleIJiiiiEEENS1_10collective13CollectiveMmaINS1_35MainloopSm100TmaUmmaWarpSpecializedILi10ELi2ELi4ENS5_IJNS4_1CILi1EEENSA_ILi2EEESB_EEEEENS5_IJNSA_ILi64EEENSA_ILi256EEESF_EEENS_12float_e4m3_tENS5_IJlSB_lEEESI_SJ_NS4_8TiledMMAINS4_8MMA_AtomIJNS4_10MMA_TraitsINS4_19SM100_MMA_F8F6F4_SSEJSI_SI_fSF_SG_NS4_17integral_constantINS4_4UMMA5MajorELSQ_0EEESR_NSO_INSP_7ScaleInELSS_0EEEST_EEEEEENS4_6LayoutINS5_IJSB_SB_SB_EEENS5_IJNSA_ILi0EEESY_SY_EEEEENS5_IJNS4_10UnderscoreES11_S11_EEEEENS4_23SM90_TMA_LOAD_MULTICASTENS4_14ComposedLayoutINS4_7SwizzleILi2ELi4ELi3EEENS4_18smem_ptr_flag_bitsILi8EEENSW_INS5_IJNSA_ILi8EEESF_EEENS5_IJSF_SB_EEEEEEEvNS4_8identityENS4_13SM90_TMA_LOADES1E_vS1F_EENS_8epilogue10collective18CollectiveEpilogueINS1I_23Sm100TmaWarpSpecializedILi4ELi2ELi32ELb0ELb0EEEJSH_NS5_IJNSW_ISF_SB_EES1N_EEESI_SJ_SI_SJ_NS1I_6fusion15FusionCallbacksIS1M_NS1P_17LinearCombinationISI_fSI_fLNS_15FloatRoundStyleE2EEESH_S1O_JEEENS4_5SM1004TMEM4LOAD26SM100_TMEM_LOAD_16dp32b32xES1G_S1E_NS4_39AutoVectorizingCopyWithAssumedAlignmentILi128EEENS4_14SM90_TMA_STOREES1E_S20_S20_EEEvvEEEEvNT_6ParamsE)
        /*0008*/ 	.word	0x00000075


	//----- nvinfo : EIATTR_FRAME_SIZE
	.align		4
.L_20:
        /*000c*/ 	.byte	0x04, 0x11
        /*000e*/ 	.short	(.L_22 - .L_21)
	.align		4
.L_21:
        /*0010*/ 	.word	index@($__internal_2_$__cuda_sm10x_tcgen05_guardrail_trap_unallocated_columns_being_dealloced)
        /*0014*/ 	.word	0x00000000


	//----- nvinfo : EIATTR_FRAME_SIZE
	.align		4
.L_22:
        /*0018*/ 	.byte	0x04, 0x11
        /*001a*/ 	.short	(.L_24 - .L_23)
	.align		4
.L_23:
        /*001c*/ 	.word	index@($__internal_1_$__cuda_sm10x_tcgen05_guardrail_trap_phase_invalid_during_alloc)
        /*0020*/ 	.word	0x00000000


	//----- nvinfo : EIATTR_FRAME_SIZE
	.align		4
.L_24:
        /*0024*/ 	.byte	0x04, 0x11
        /*0026*/ 	.short	(.L_26 - .L_25)
	.align		4
.L_25:
        /*0028*/ 	.word	index@($__internal_0_$__cuda_sm10x_tcgen05_guardrail_trap_col_being_dealloced_not_returned_by_alloc)
        /*002c*/ 	.word	0x00000000


	//----- nvinfo : EIATTR_FRAME_SIZE
	.align		4
.L_26:
        /*0030*/ 	.byte	0x04, 0x11
        /*0032*/ 	.short	(.L_28 - .L_27)
	.align		4
.L_27:
        /*0034*/ 	.word	index@(_ZN7cutlass13device_kernelINS_4gemm6kernel13GemmUniversalIN4cute5tupleIJiiiiEEENS1_10collective13CollectiveMmaINS1_35MainloopSm100TmaUmmaWarpSpecializedILi10ELi2ELi4ENS5_IJNS4_1CILi1EEENSA_ILi2EEESB_EEEEENS5_IJNSA_ILi64EEENSA_ILi256EEESF_EEENS_12float_e4m3_tENS5_IJlSB_lEEESI_SJ_NS4_8TiledMMAINS4_8MMA_AtomIJNS4_10MMA_TraitsINS4_19SM100_MMA_F8F6F4_SSEJSI_SI_fSF_SG_NS4_17integral_constantINS4_4UMMA5MajorELSQ_0EEESR_NSO_INSP_7ScaleInELSS_0EEEST_EEEEEENS4_6LayoutINS5_IJSB_SB_SB_EEENS5_IJNSA_ILi0EEESY_SY_EEEEENS5_IJNS4_10UnderscoreES11_S11_EEEEENS4_23SM90_TMA_LOAD_MULTICASTENS4_14ComposedLayoutINS4_7SwizzleILi2ELi4ELi3EEENS4_18smem_ptr_flag_bitsILi8EEENSW_INS5_IJNSA_ILi8EEESF_EEENS5_IJSF_SB_EEEEEEEvNS4_8identityENS4_13SM90_TMA_LOADES1E_vS1F_EENS_8epilogue10collective18CollectiveEpilogueINS1I_23Sm100TmaWarpSpecializedILi4ELi2ELi32ELb0ELb0EEEJSH_NS5_IJNSW_ISF_SB_EES1N_EEESI_SJ_SI_SJ_NS1I_6fusion15FusionCallbacksIS1M_NS1P_17LinearCombinationISI_fSI_fLNS_15FloatRoundStyleE2EEESH_S1O_JEEENS4_5SM1004TMEM4LOAD26SM100_TMEM_LOAD_16dp32b32xES1G_S1E_NS4_39AutoVectorizingCopyWithAssumedAlignmentILi128EEENS4_14SM90_TMA_STOREES1E_S20_S20_EEEvvEEEEvNT_6ParamsE)
        /*0038*/ 	.word	0x00000000


	//----- nvinfo : EIATTR_MIN_STACK_SIZE
	.align		4
.L_28:
        /*003c*/ 	.byte	0x04, 0x12
        /*003e*/ 	.short	(.L_30 - .L_29)
	.align		4
.L_29:
        /*0040*/ 	.word	index@(_ZN7cutlass13device_kernelINS_4gemm6kernel13GemmUniversalIN4cute5tupleIJiiiiEEENS1_10collective13CollectiveMmaINS1_35MainloopSm100TmaUmmaWarpSpecializedILi10ELi2ELi4ENS5_IJNS4_1CILi1EEENSA_ILi2EEESB_EEEEENS5_IJNSA_ILi64EEENSA_ILi256EEESF_EEENS_12float_e4m3_tENS5_IJlSB_lEEESI_SJ_NS4_8TiledMMAINS4_8MMA_AtomIJNS4_10MMA_TraitsINS4_19SM100_MMA_F8F6F4_SSEJSI_SI_fSF_SG_NS4_17integral_constantINS4_4UMMA5MajorELSQ_0EEESR_NSO_INSP_7ScaleInELSS_0EEEST_EEEEEENS4_6LayoutINS5_IJSB_SB_SB_EEENS5_IJNSA_ILi0EEESY_SY_EEEEENS5_IJNS4_10UnderscoreES11_S11_EEEEENS4_23SM90_TMA_LOAD_MULTICASTENS4_14ComposedLayoutINS4_7SwizzleILi2ELi4ELi3EEENS4_18smem_ptr_flag_bitsILi8EEENSW_INS5_IJNSA_ILi8EEESF_EEENS5_IJSF_SB_EEEEEEEvNS4_8identityENS4_13SM90_TMA_LOADES1E_vS1F_EENS_8epilogue10collective18CollectiveEpilogueINS1I_23Sm100TmaWarpSpecializedILi4ELi2ELi32ELb0ELb0EEEJSH_NS5_IJNSW_ISF_SB_EES1N_EEESI_SJ_SI_SJ_NS1I_6fusion15FusionCallbacksIS1M_NS1P_17LinearCombinationISI_fSI_fLNS_15FloatRoundStyleE2EEESH_S1O_JEEENS4_5SM1004TMEM4LOAD26SM100_TMEM_LOAD_16dp32b32xES1G_S1E_NS4_39AutoVectorizingCopyWithAssumedAlignmentILi128EEENS4_14SM90_TMA_STOREES1E_S20_S20_EEEvvEEEEvNT_6ParamsE)
        /*0044*/ 	.word	0x00000000
.L_30:


//--------------------- .nv.compat                --------------------------
	.section	.nv.compat,"",@"SHT_CUDA_COMPAT_INFO"
	.align	4
        /*0000*/ 	.byte	0x02, 0x09, 0x01, 0x00, 0x02, 0x02, 0x02, 0x00, 0x02, 0x05, 0x05, 0x00, 0x03, 0x07, 0x01, 0x01
        /*0010*/ 	.byte	0x02, 0x03, 0x01, 0x00, 0x02, 0x06, 0x01, 0x00, 0x04, 0x0b, 0x08, 0x00, 0x09, 0x00, 0x00, 0x00
        /*0020*/ 	.byte	0x00, 0x00, 0x00, 0x00


//--------------------- .nv.info._ZN7cutlass13device_kernelINS_4gemm6kernel13GemmUniversalIN4cute5tupleIJiiiiEEENS1_10collective13CollectiveMmaINS1_35MainloopSm100TmaUmmaWarpSpecializedILi10ELi2ELi4ENS5_IJNS4_1CILi1EEENSA_ILi2EEESB_EEEEENS5_IJNSA_ILi64EEENSA_ILi256EEESF_EEENS_12float_e4m3_tENS5_IJlSB_lEEESI_SJ_NS4_8TiledMMAINS4_8MMA_AtomIJNS4_10MMA_TraitsINS4_19SM100_MMA_F8F6F4_SSEJSI_SI_fSF_SG_NS4_17integral_constantINS4_4UMMA5MajorELSQ_0EEESR_NSO_INSP_7ScaleInELSS_0EEEST_EEEEEENS4_6LayoutINS5_IJSB_SB_SB_EEENS5_IJNSA_ILi0EEESY_SY_EEEEENS5_IJNS4_10UnderscoreES11_S11_EEEEENS4_23SM90_TMA_LOAD_MULTICASTENS4_14ComposedLayoutINS4_7SwizzleILi2ELi4ELi3EEENS4_18smem_ptr_flag_bitsILi8EEENSW_INS5_IJNSA_ILi8EEESF_EEENS5_IJSF_SB_EEEEEEEvNS4_8identityENS4_13SM90_TMA_LOADES1E_vS1F_EENS_8epilogue10collective18CollectiveEpilogueINS1I_23Sm100TmaWarpSpecializedILi4ELi2ELi32ELb0ELb0EEEJSH_NS5_IJNSW_ISF_SB_EES1N_EEESI_SJ_SI_SJ_NS1I_6fusion15FusionCallbacksIS1M_NS1P_17LinearCombinationISI_fSI_fLNS_15FloatRoundStyleE2EEESH_S1O_JEEENS4_5SM1004TMEM4LOAD26SM100_TMEM_LOAD_16dp32b32xES1G_S1E_NS4_39AutoVectorizingCopyWithAssumedAlignmentILi128EEENS4_14SM90_TMA_STOREES1E_S20_S20_EEEvvEEEEvNT_6ParamsE --------------------------
	.section	.nv.info._ZN7cutlass13device_kernelINS_4gemm6kernel13GemmUniversalIN4cute5tupleIJiiiiEEENS1_10collective13CollectiveMmaINS1_35MainloopSm100TmaUmmaWarpSpecializedILi10ELi2ELi4ENS5_IJNS4_1CILi1EEENSA_ILi2EEESB_EEEEENS5_IJNSA_ILi64EEENSA_ILi256EEESF_EEENS_12float_e4m3_tENS5_IJlSB_lEEESI_SJ_NS4_8TiledMMAINS4_8MMA_AtomIJNS4_10MMA_TraitsINS4_19SM100_MMA_F8F6F4_SSEJSI_SI_fSF_SG_NS4_17integral_constantINS4_4UMMA5MajorELSQ_0EEESR_NSO_INSP_7ScaleInELSS_0EEEST_EEEEEENS4_6LayoutINS5_IJSB_SB_SB_EEENS5_IJNSA_ILi0EEESY_SY_EEEEENS5_IJNS4_10UnderscoreES11_S11_EEEEENS4_23SM90_TMA_LOAD_MULTICASTENS4_14ComposedLayoutINS4_7SwizzleILi2ELi4ELi3EEENS4_18smem_ptr_flag_bitsILi8EEENSW_INS5_IJNSA_ILi8EEESF_EEENS5_IJSF_SB_EEEEEEEvNS4_8identityENS4_13SM90_TMA_LOADES1E_vS1F_EENS_8epilogue10collective18CollectiveEpilogueINS1I_23Sm100TmaWarpSpecializedILi4ELi2ELi32ELb0ELb0EEEJSH_NS5_IJNSW_ISF_SB_EES1N_EEESI_SJ_SI_SJ_NS1I_6fusion15FusionCallbacksIS1M_NS1P_17LinearCombinationISI_fSI_fLNS_15FloatRoundStyleE2EEESH_S1O_JEEENS4_5SM1004TMEM4LOAD26SM100_TMEM_LOAD_16dp32b32xES1G_S1E_NS4_39AutoVectorizingCopyWithAssumedAlignmentILi128EEENS4_14SM90_TMA_STOREES1E_S20_S20_EEEvvEEEEvNT_6ParamsE,"",@"SHT_CUDA_INFO"
	.sectionflags	@""
	.align	4


	//----- nvinfo : EIATTR_CUDA_API_VERSION
	.align		4
        /*0000*/ 	.byte	0x04, 0x37
        /*0002*/ 	.short	(.L_32 - .L_31)
.L_31:
        /*0004*/ 	.word	0x00000082


	//----- nvinfo : EIATTR_KPARAM_INFO
	.align		4
.L_32:
        /*0008*/ 	.byte	0x04, 0x17
        /*000a*/ 	.short	(.L_34 - .L_33)
.L_33:
        /*000c*/ 	.word	0x00000000
        /*0010*/ 	.short	0x0000
        /*0012*/ 	.short	0x0000
        /*0014*/ 	.byte	0x00, 0xf0, 0x01, 0x20


	//----- nvinfo : EIATTR_AT_ENTRY_FRAGMENTS
	.align		4
.L_34:
        /*0018*/ 	.byte	0x04, 0x4f
        /*001a*/ 	.short	(.L_36 - .L_35)


	//   ....[0]....
.L_35:
        /*001c*/ 	.word	0x00000006


	//----- nvinfo : EIATTR_RESERVED_SMEM_USED
	.align		4
.L_36:
        /*0020*/ 	.byte	0x01, 0x41
	.zero		2


	//----- nvinfo : EIATTR_SPARSE_MMA_MASK
	.align		4
        /*0024*/ 	.byte	0x03, 0x50
        /*0026*/ 	.short	0x0000


	//----- nvinfo : EIATTR_TCGEN05_1CTA_USED
	.align		4
        /*0028*/ 	.byte	0x01, 0x51
	.zero		2


	//----- nvinfo : EIATTR_MAXREG_COUNT
	.align		4
        /*002c*/ 	.byte	0x03, 0x1b
        /*002e*/ 	.short	0x00ff


	//----- nvinfo : EIATTR_NUM_BARRIERS
	.align		4
        /*0030*/ 	.byte	0x02, 0x4c
        /*0032*/ 	.byte	0x07
	.zero		1


	//----- nvinfo : EIATTR_EXTERNS
	.align		4
        /*0034*/ 	.byte	0x04, 0x0f
        /*0036*/ 	.short	(.L_38 - .L_37)


	//   ....[0]....
	.align		4
.L_37:
        /*0038*/ 	.word	index@(__assertfail)


	//----- nvinfo : EIATTR_MERCURY_ISA_VERSION
	.align		4
.L_38:
        /*003c*/ 	.byte	0x03, 0x5f
        /*003e*/ 	.short	0x0101


	//----- nvinfo : EIATTR_INT_WARP_WIDE_INSTR_OFFSETS
	.align		4
        /*0040*/ 	.byte	0x04, 0x31
        /*0042*/ 	.short	(.L_40 - .L_39)


	//   ....[0]....
.L_39:
        /*0044*/ 	.word	0x00004060


	//   ....[1]....
        /*0048*/ 	.word	0x00004080


	//   ....[2]....
        /*004c*/ 	.word	0x000040b0


	//   ....[3]....
        /*0050*/ 	.word	0x00004c30


	//   ....[4]....
        /*0054*/ 	.word	0x00004ca0


	//   ....[5]....
        /*0058*/ 	.word	0x00004d70


	//   ....[6]....
        /*005c*/ 	.word	0x00004df0


	//   ....[7]....
        /*0060*/ 	.word	0x00004ee0


	//   ....[8]....
        /*0064*/ 	.word	0x00004f60


	//   ....[9]....
        /*0068*/ 	.word	0x00005040


	//   ....[10]....
        /*006c*/ 	.word	0x000050f0


	//----- nvinfo : EIATTR_COOP_GROUP_MASK_REGIDS
	.align		4
.L_40:
        /*0070*/ 	.byte	0x04, 0x29
        /*0072*/ 	.short	(.L_42 - .L_41)


	//   ....[0]....
.L_41:
        /*0074*/ 	.word	0xffffffff


	//   ....[1]....
        /*0078*/ 	.word	0xffffffff


	//   ....[2]....
        /*007c*/ 	.word	0xffffffff


	//   ....[3]....
        /*0080*/ 	.word	0xffffffff


	//   ....[4]....
        /*0084*/ 	.word	0xffffffff


	//   ....[5]....
        /*0088*/ 	.word	0xffffffff


	//   ....[6]....
        /*008c*/ 	.word	0xffffffff


	//   ....[7]....
        /*0090*/ 	.word	0xffffffff


	//   ....[8]....
        /*0094*/ 	.word	0xffffffff


	//   ....[9]....
        /*0098*/ 	.word	0xffffffff


	//   ....[10]....
        /*009c*/ 	.word	0xffffffff


	//   ....[11]....
        /*00a0*/ 	.word	0xffffffff


	//   ....[12]....
        /*00a4*/ 	.word	0xffffffff


	//   ....[13]....
        /*00a8*/ 	.word	0xffffffff


	//----- nvinfo : EIATTR_COOP_GROUP_INSTR_OFFSETS
	.align		4
.L_42:
        /*00ac*/ 	.byte	0x04, 0x28
        /*00ae*/ 	.short	(.L_44 - .L_43)


	//   ....[0]....
.L_43:
        /*00b0*/ 	.word	0x00000080


	//   ....[1]....
        /*00b4*/ 	.word	0x000004f0


	//   ....[2]....
        /*00b8*/ 	.word	0x00000790


	//   ....[3]....
        /*00bc*/ 	.word	0x00000930


	//   ....[4]....
        /*00c0*/ 	.word	0x00000a30


	//   ....[5]....
        /*00c4*/ 	.word	0x00000ba0


	//   ....[6]....
        /*00c8*/ 	.word	0x00000d40


	//   ....[7]....
        /*00cc*/ 	.word	0x00000ef0


	//   ....[8]....
        /*00d0*/ 	.word	0x000020f0


	//   ....[9]....
        /*00d4*/ 	.word	0x00003330


	//   ....[10]....
        /*00d8*/ 	.word	0x00003540


	//   ....[11]....
        /*00dc*/ 	.word	0x00003570


	//   ....[12]....
        /*00e0*/ 	.word	0x00003f40


	//   ....[13]....
        /*00e4*/ 	.word	0x00004170


	//----- nvinfo : EIATTR_VRC_CTA_INIT_COUNT
	.align		4
.L_44:
        /*00e8*/ 	.byte	0x02, 0x4a
        /*00ea*/ 	.byte	0x80
	.zero		1


	//----- nvinfo : EIATTR_SYSCALL_OFFSETS
	.align		4
        /*00ec*/ 	.byte	0x04, 0x46
        /*00ee*/ 	.short	(.L_46 - .L_45)


	//   ....[0]....
.L_45:
        /*00f0*/ 	.word	0x00005d80


	//   ....[1]....
        /*00f4*/ 	.word	0x00005ec0


	//   ....[2]....
        /*00f8*/ 	.word	0x000066f0


	//   ....[3]....
        /*00fc*/ 	.word	0x00007480


	//   ....[4]....
        /*0100*/ 	.word	0x000081d0


	//   ....[5]....
        /*0104*/ 	.word	0x00008f50


	//----- nvinfo : EIATTR_MBARRIER_INSTR_OFFSETS
	.align		4
.L_46:
        /*0108*/ 	.byte	0x04, 0x39
        /*010a*/ 	.short	(.L_48 - .L_47)


	//   ....[0]....
.L_47:
        /*010c*/ 	.word	0x00000630
        /*0110*/ 	.word	0x000000ff
        /*0114*/ 	.word	0x00000000
        /*0118*/ 	.short	0x0100
        /*011a*/ 	.byte	0x04
	.zero		1


	//   ....[1]....
        /*011c*/ 	.word	0x00000640
        /*0120*/ 	.word	0x000000ff
        /*0124*/ 	.word	0x00000050
        /*0128*/ 	.short	0x0100
        /*012a*/ 	.byte	0x04
	.zero		1


	//   ....[2]....
        /*012c*/ 	.word	0x00000650
        /*0130*/ 	.word	0x000000ff
        /*0134*/ 	.word	0x00000008
        /*0138*/ 	.short	0x0100
        /*013a*/ 	.byte	0x04
	.zero		1


	//   ....[3]....
        /*013c*/ 	.word	0x00000660
        /*0140*/ 	.word	0x000000ff
        /*0144*/ 	.word	0x00000058
        /*0148*/ 	.short	0x0100
        /*014a*/ 	.byte	0x04
	.zero		1


	//   ....[4]....
        /*014c*/ 	.word	0x00000670
        /*0150*/ 	.word	0x000000ff
        /*0154*/ 	.word	0x00000010
        /*0158*/ 	.short	0x0100
        /*015a*/ 	.byte	0x04
	.zero		1


	//   ....[5]....
        /*015c*/ 	.word	0x00000680
        /*0160*/ 	.word	0x000000ff
        /*0164*/ 	.word	0x00000060
        /*0168*/ 	.short	0x0100
        /*016a*/ 	.byte	0x04
	.zero		1


	//   ....[6]....
        /*016c*/ 	.word	0x00000690
        /*0170*/ 	.word	0x000000ff
        /*0174*/ 	.word	0x00000018
        /*0178*/ 	.short	0x0100
        /*017a*/ 	.byte	0x04
	.zero		1


	//   ....[7]....
        /*017c*/ 	.word	0x000006a0
        /*0180*/ 	.word	0x000000ff
        /*0184*/ 	.word	0x00000068
        /*0188*/ 	.short	0x0100
        /*018a*/ 	.byte	0x04
	.zero		1


	//   ....[8]....
        /*018c*/ 	.word	0x000006b0
        /*0190*/ 	.word	0x000000ff
        /*0194*/ 	.word	0x00000020
        /*0198*/ 	.short	0x0100
        /*019a*/ 	.byte	0x04
	.zero		1


	//   ....[9]....
        /*019c*/ 	.word	0x000006c0
        /*01a0*/ 	.word	0x000000ff
        /*01a4*/ 	.word	0x00000070
        /*01a8*/ 	.short	0x0100
        /*01aa*/ 	.byte	0x04
	.zero		1


	//   ....[10]....
        /*01ac*/ 	.word	0x000006d0
        /*01b0*/ 	.word	0x000000ff
        /*01b4*/ 	.word	0x00000028
        /*01b8*/ 	.short	0x0100
        /*01ba*/ 	.byte	0x04
	.zero		1


	//   ....[11]....
        /*01bc*/ 	.word	0x000006e0
        /*01c0*/ 	.word	0x000000ff
        /*01c4*/ 	.word	0x00000078
        /*01c8*/ 	.short	0x0100
        /*01ca*/ 	.byte	0x04
	.zero		1


	//   ....[12]....
        /*01cc*/ 	.word	0x000006f0
        /*01d0*/ 	.word	0x000000ff
        /*01d4*/ 	.word	0x00000030
        /*01d8*/ 	.short	0x0100
        /*01da*/ 	.byte	0x04
	.zero		1


	//   ....[13]....
        /*01dc*/ 	.word	0x00000700
        /*01e0*/ 	.word	0x000000ff
        /*01e4*/ 	.word	0x00000080
        /*01e8*/ 	.short	0x0100
        /*01ea*/ 	.byte	0x04
	.zero		1


	//   ....[14]....
        /*01ec*/ 	.word	0x00000710
        /*01f0*/ 	.word	0x000000ff
        /*01f4*/ 	.word	0x00000038
        /*01f8*/ 	.short	0x0100
        /*01fa*/ 	.byte	0x04
	.zero		1


	//   ....[15]....
        /*01fc*/ 	.word	0x00000720
        /*0200*/ 	.word	0x000000ff
        /*0204*/ 	.word	0x00000088
        /*0208*/ 	.short	0x0100
        /*020a*/ 	.byte	0x04
	.zero		1


	//   ....[16]....
        /*020c*/ 	.word	0x00000730
        /*0210*/ 	.word	0x000000ff
        /*0214*/ 	.word	0x00000040
        /*0218*/ 	.short	0x0100
        /*021a*/ 	.byte	0x04
	.zero		1


	//   ....[17]....
        /*021c*/ 	.word	0x00000740
        /*0220*/ 	.word	0x000000ff
        /*0224*/ 	.word	0x00000090
        /*0228*/ 	.short	0x0100
        /*022a*/ 	.byte	0x04
	.zero		1


	//   ....[18]....
        /*022c*/ 	.word	0x00000750
        /*0230*/ 	.word	0x000000ff
        /*0234*/ 	.word	0x00000048
        /*0238*/ 	.short	0x0100
        /*023a*/ 	.byte	0x04
	.zero		1


	//   ....[19]....
        /*023c*/ 	.word	0x00000760
        /*0240*/ 	.word	0x000000ff
        /*0244*/ 	.word	0x00000098
        /*0248*/ 	.short	0x0100
        /*024a*/ 	.byte	0x04
	.zero		1


	//   ....[20]....
        /*024c*/ 	.word	0x000008a0
        /*0250*/ 	.word	0x000000ff
        /*0254*/ 	.word	0x000000a0
        /*0258*/ 	.short	0x0100
        /*025a*/ 	.byte	0x04
	.zero		1


	//   ....[21]....
        /*025c*/ 	.word	0x000008b0
        /*0260*/ 	.word	0x000000ff
        /*0264*/ 	.word	0x000000c0
        /*0268*/ 	.short	0x0100
        /*026a*/ 	.byte	0x04
	.zero		1


	//   ....[22]....
        /*026c*/ 	.word	0x000008c0
        /*0270*/ 	.word	0x000000ff
        /*0274*/ 	.word	0x000000a8
        /*0278*/ 	.short	0x0100
        /*027a*/ 	.byte	0x04
	.zero		1


	//   ....[23]....
        /*027c*/ 	.word	0x000008d0
        /*0280*/ 	.word	0x000000ff
        /*0284*/ 	.word	0x000000c8
        /*0288*/ 	.short	0x0100
        /*028a*/ 	.byte	0x04
	.zero		1


	//   ....[24]....
        /*028c*/ 	.word	0x000008e0
        /*0290*/ 	.word	0x000000ff
        /*0294*/ 	.word	0x000000b0
        /*0298*/ 	.short	0x0100
        /*029a*/ 	.byte	0x04
	.zero		1


	//   ....[25]....
        /*029c*/ 	.word	0x000008f0
        /*02a0*/ 	.word	0x000000ff
        /*02a4*/ 	.word	0x000000d0
        /*02a8*/ 	.short	0x0100
        /*02aa*/ 	.byte	0x04
	.zero		1


	//   ....[26]....
        /*02ac*/ 	.word	0x00000900
        /*02b0*/ 	.word	0x000000ff
        /*02b4*/ 	.word	0x000000b8
        /*02b8*/ 	.short	0x0100
        /*02ba*/ 	.byte	0x04
	.zero		1


	//   ....[27]....
        /*02bc*/ 	.word	0x00000910
        /*02c0*/ 	.word	0x000000ff
        /*02c4*/ 	.word	0x000000d8
        /*02c8*/ 	.short	0x0100
        /*02ca*/ 	.byte	0x04
	.zero		1


	//   ....[28]....
        /*02cc*/ 	.word	0x00000a00
        /*02d0*/ 	.word	0x000000ff
        /*02d4*/ 	.word	0x000000e0
        /*02d8*/ 	.short	0x0100
        /*02da*/ 	.byte	0x06
	.zero		1


	//   ....[29]....
        /*02dc*/ 	.word	0x00000a10
        /*02e0*/ 	.word	0x000000ff
        /*02e4*/ 	.word	0x000000e8
        /*02e8*/ 	.short	0x0100
        /*02ea*/ 	.byte	0x06
	.zero		1


	//   ....[30]....
        /*02ec*/ 	.word	0x00000b50
        /*02f0*/ 	.word	0x000000ff
        /*02f4*/ 	.word	0x000000f0
        /*02f8*/ 	.short	0x0100
        /*02fa*/ 	.byte	0x06
	.zero		1


	//   ....[31]....
        /*02fc*/ 	.word	0x00000b60
        /*0300*/ 	.word	0x000000ff
        /*0304*/ 	.word	0x00000100
        /*0308*/ 	.short	0x0100
        /*030a*/ 	.byte	0x06
	.zero		1


	//   ....[32]....
        /*030c*/ 	.word	0x00000b70
        /*0310*/ 	.word	0x000000ff
        /*0314*/ 	.word	0x000000f8
        /*0318*/ 	.short	0x0100
        /*031a*/ 	.byte	0x06
	.zero		1


	//   ....[33]....
        /*031c*/ 	.word	0x00000b80
        /*0320*/ 	.word	0x000000ff
        /*0324*/ 	.word	0x00000108
        /*0328*/ 	.short	0x0100
        /*032a*/ 	.byte	0x06
	.zero		1


	//   ....[34]....
        /*032c*/ 	.word	0x00000cb0
        /*0330*/ 	.word	0x000000ff
        /*0334*/ 	.word	0x00000110
        /*0338*/ 	.short	0x0100
        /*033a*/ 	.byte	0x04
	.zero		1


	//   ....[35]....
        /*033c*/ 	.word	0x00000cc0
        /*0340*/ 	.word	0x000000ff
        /*0344*/ 	.word	0x00000130
        /*0348*/ 	.short	0x0100
        /*034a*/ 	.byte	0x04
	.zero		1


	//   ....[36]....
        /*034c*/ 	.word	0x00000cd0
        /*0350*/ 	.word	0x000000ff
        /*0354*/ 	.word	0x00000118
        /*0358*/ 	.short	0x0100
        /*035a*/ 	.byte	0x04
	.zero		1


	//   ....[37]....
        /*035c*/ 	.word	0x00000ce0
        /*0360*/ 	.word	0x000000ff
        /*0364*/ 	.word	0x00000138
        /*0368*/ 	.short	0x0100
        /*036a*/ 	.byte	0x04
	.zero		1


	//   ....[38]....
        /*036c*/ 	.word	0x00000cf0
        /*0370*/ 	.word	0x000000ff
        /*0374*/ 	.word	0x00000120
        /*0378*/ 	.short	0x0100
        /*037a*/ 	.byte	0x04
	.zero		1


	//   ....[39]....
        /*037c*/ 	.word	0x00000d00
        /*0380*/ 	.word	0x000000ff
        /*0384*/ 	.word	0x00000140
        /*0388*/ 	.short	0x0100
        /*038a*/ 	.byte	0x04
	.zero		1


	//   ....[40]....
        /*038c*/ 	.word	0x00000d10
        /*0390*/ 	.word	0x000000ff
        /*0394*/ 	.word	0x00000128
        /*0398*/ 	.short	0x0100
        /*039a*/ 	.byte	0x04
	.zero		1


	//   ....[41]....
        /*039c*/ 	.word	0x00000d20
        /*03a0*/ 	.word	0x000000ff
        /*03a4*/ 	.word	0x00000148
        /*03a8*/ 	.short	0x0100
        /*03aa*/ 	.byte	0x04
	.zero		1


	//   ....[42]....
        /*03ac*/ 	.word	0x00000e10
        /*03b0*/ 	.word	0x000000ff
        /*03b4*/ 	.word	0x00000150
        /*03b8*/ 	.short	0x0100
        /*03ba*/ 	.byte	0x04
	.zero		1


	//   ....[43]....
        /*03bc*/ 	.word	0x00000e20
        /*03c0*/ 	.word	0x000000ff
        /*03c4*/ 	.word	0x00000160
        /*03c8*/ 	.short	0x0100
        /*03ca*/ 	.byte	0x04
	.zero		1


	//   ....[44]....
        /*03cc*/ 	.word	0x00000e30
        /*03d0*/ 	.word	0x000000ff
        /*03d4*/ 	.word	0x00000158
        /*03d8*/ 	.short	0x0100
        /*03da*/ 	.byte	0x04
	.zero		1


	//   ....[45]....
        /*03dc*/ 	.word	0x00000e40
        /*03e0*/ 	.word	0x000000ff
        /*03e4*/ 	.word	0x00000168
        /*03e8*/ 	.short	0x0100
        /*03ea*/ 	.byte	0x04
	.zero		1


	//   ....[46]....
        /*03ec*/ 	.word	0x000019a0
        /*03f0*/ 	.word	0x00000000
        /*03f4*/ 	.word	0x00000160
        /*03f8*/ 	.short	0x010a
        /*03fa*/ 	.byte	0xff
	.zero		1


	//   ....[47]....
        /*03fc*/ 	.word	0x000019c0
        /*0400*/ 	.word	0x00000000
        /*0404*/ 	.word	0x00000150
        /*0408*/ 	.short	0x0101
        /*040a*/ 	.byte	0xff
	.zero		1


	//   ....[48]....
        /*040c*/ 	.word	0x00001a80
        /*0410*/ 	.word	0x000000ff
        /*0414*/ 	.word	0x00000050
        /*0418*/ 	.short	0x010a
        /*041a*/ 	.byte	0x04
	.zero		1


	//   ....[49]....
        /*041c*/ 	.word	0x00001b00
        /*0420*/ 	.word	0x000000ff
        /*0424*/ 	.word	0x00000050
        /*0428*/ 	.short	0x010a
        /*042a*/ 	.byte	0x21
	.zero		1


	//   ....[50]....
        /*042c*/ 	.word	0x00001c90
        /*0430*/ 	.word	0x000000ff
        /*0434*/ 	.word	0x00000050
        /*0438*/ 	.short	0x010a
        /*043a*/ 	.byte	0x08
	.zero		1


	//   ....[51]....
        /*043c*/ 	.word	0x00001db0
        /*0440*/ 	.word	0x000000ff
        /*0444*/ 	.word	0x000000e8
        /*0448*/ 	.short	0x0101
        /*044a*/ 	.byte	0x07
	.zero		1


	//   ....[52]....
        /*044c*/ 	.word	0x00001dd0
        /*0450*/ 	.word	0x000000ff
        /*0454*/ 	.word	0x00000050
        /*0458*/ 	.short	0x010a
        /*045a*/ 	.byte	0x04
	.zero		1


	//   ....[53]....
        /*045c*/ 	.word	0x00001e50
        /*0460*/ 	.word	0x000000ff
        /*0464*/ 	.word	0x00000050
        /*0468*/ 	.short	0x010a
        /*046a*/ 	.byte	0x11
	.zero		1


	//   ....[54]....
        /*046c*/ 	.word	0x00001fe0
        /*0470*/ 	.word	0x000000ff
        /*0474*/ 	.word	0x00000050
        /*0478*/ 	.short	0x010a
        /*047a*/ 	.byte	0x06
	.zero		1


	//   ....[55]....
        /*047c*/ 	.word	0x00002120
        /*0480*/ 	.word	0x00000003
        /*0484*/ 	.word	0x000000f0
        /*0488*/ 	.short	0x010a
        /*048a*/ 	.byte	0xff
	.zero		1


	//   ....[56]....
        /*048c*/ 	.word	0x00002270
        /*0490*/ 	.word	0x00000000
        /*0494*/ 	.word	0x00000000
        /*0498*/ 	.short	0x0101
        /*049a*/ 	.byte	0xff
	.zero		1


	//   ....[57]....
        /*049c*/ 	.word	0x00002820
        /*04a0*/ 	.word	0x000000ff
        /*04a4*/ 	.word	0x00000000
        /*04a8*/ 	.short	0x010a
        /*04aa*/ 	.byte	0x04
	.zero		1


	//   ....[58]....
        /*04ac*/ 	.word	0x000028b0
        /*04b0*/ 	.word	0x000000ff
        /*04b4*/ 	.word	0x00000000
        /*04b8*/ 	.short	0x010a
        /*04ba*/ 	.byte	0x05
	.zero		1


	//   ....[59]....
        /*04bc*/ 	.word	0x00002940
        /*04c0*/ 	.word	0x000000ff
        /*04c4*/ 	.word	0x00000000
        /*04c8*/ 	.short	0x010a
        /*04ca*/ 	.byte	0x05
	.zero		1


	//   ....[60]....
        /*04cc*/ 	.word	0x000029d0
        /*04d0*/ 	.word	0x000000ff
        /*04d4*/ 	.word	0x00000000
        /*04d8*/ 	.short	0x010a
        /*04da*/ 	.byte	0x05
	.zero		1


	//   ....[61]....
        /*04dc*/ 	.word	0x00002a60
        /*04e0*/ 	.word	0x000000ff
        /*04e4*/ 	.word	0x00000000
        /*04e8*/ 	.short	0x010a
        /*04ea*/ 	.byte	0x05
	.zero		1


	//   ....[62]....
        /*04ec*/ 	.word	0x00002af0
        /*04f0*/ 	.word	0x000000ff
        /*04f4*/ 	.word	0x00000000
        /*04f8*/ 	.short	0x010a
        /*04fa*/ 	.byte	0x05
	.zero		1


	//   ....[63]....
        /*04fc*/ 	.word	0x00002b80
        /*0500*/ 	.word	0x000000ff
        /*0504*/ 	.word	0x00000000
        /*0508*/ 	.short	0x010a
        /*050a*/ 	.byte	0x05
	.zero		1


	//   ....[64]....
        /*050c*/ 	.word	0x00002c10
        /*0510*/ 	.word	0x000000ff
        /*0514*/ 	.word	0x00000000
        /*0518*/ 	.short	0x010a
        /*051a*/ 	.byte	0x05
	.zero		1


	//   ....[65]....
        /*051c*/ 	.word	0x00002ca0
        /*0520*/ 	.word	0x000000ff
        /*0524*/ 	.word	0x00000000
        /*0528*/ 	.short	0x010a
        /*052a*/ 	.byte	0x05
	.zero		1


	//   ....[66]....
        /*052c*/ 	.word	0x00002d40
        /*0530*/ 	.word	0x00000000
        /*0534*/ 	.word	0x00000000
        /*0538*/ 	.short	0x010a
        /*053a*/ 	.byte	0xff
	.zero		1


	//   ....[67]....
        /*053c*/ 	.word	0x00002e80
        /*0540*/ 	.word	0x00000002
        /*0544*/ 	.word	0x00000150
        /*0548*/ 	.short	0x010a
        /*054a*/ 	.byte	0xff
	.zero		1


	//   ....[68]....
        /*054c*/ 	.word	0x00002ee0
        /*0550*/ 	.word	0x00000004
        /*0554*/ 	.word	0x00000000
        /*0558*/ 	.short	0x0101
        /*055a*/ 	.byte	0xff
	.zero		1


	//   ....[69]....
        /*055c*/ 	.word	0x00002f00
        /*0560*/ 	.word	0x000000ff
        /*0564*/ 	.word	0x00000100
        /*0568*/ 	.short	0x010a
        /*056a*/ 	.byte	0x04
	.zero		1


	//   ....[70]....
        /*056c*/ 	.word	0x00003020
        /*0570*/ 	.word	0x00000002
        /*0574*/ 	.word	0x000000f0
        /*0578*/ 	.short	0x010a
        /*057a*/ 	.byte	0xff
	.zero		1


	//   ....[71]....
        /*057c*/ 	.word	0x00003130
        /*0580*/ 	.word	0x00000002
        /*0584*/ 	.word	0x00000000
        /*0588*/ 	.short	0x0101
        /*058a*/ 	.byte	0xff
	.zero		1


	//   ....[72]....
        /*058c*/ 	.word	0x000031c0
        /*0590*/ 	.word	0x000000ff
        /*0594*/ 	.word	0x00000100
        /*0598*/ 	.short	0x0106
        /*059a*/ 	.byte	0x04
	.zero		1


	//   ....[73]....
        /*059c*/ 	.word	0x000031e0
        /*05a0*/ 	.word	0x000000ff
        /*05a4*/ 	.word	0x00000100
        /*05a8*/ 	.short	0x010a
        /*05aa*/ 	.byte	0x04
	.zero		1


	//   ....[74]....
        /*05ac*/ 	.word	0x00003270
        /*05b0*/ 	.word	0x000000ff
        /*05b4*/ 	.word	0x00000100
        /*05b8*/ 	.short	0x0106
        /*05ba*/ 	.byte	0x07
	.zero		1


	//   ....[75]....
        /*05bc*/ 	.word	0x000032b0
        /*05c0*/ 	.word	0x00000000
        /*05c4*/ 	.word	0x00000100
        /*05c8*/ 	.short	0x010a
        /*05ca*/ 	.byte	0xff
	.zero		1


	//   ....[76]....
        /*05cc*/ 	.word	0x000037d0
        /*05d0*/ 	.word	0x00000000
        /*05d4*/ 	.word	0x000000f0
        /*05d8*/ 	.short	0x010a
        /*05da*/ 	.byte	0xff
	.zero		1


	//   ....[77]....
        /*05dc*/ 	.word	0x000038d0
        /*05e0*/ 	.word	0x00000003
        /*05e4*/ 	.word	0x00000000
        /*05e8*/ 	.short	0x0101
        /*05ea*/ 	.byte	0xff
	.zero		1


	//   ....[78]....
        /*05ec*/ 	.word	0x000038e0
        /*05f0*/ 	.word	0x000000ff
        /*05f4*/ 	.word	0x00000000
        /*05f8*/ 	.short	0x010a
        /*05fa*/ 	.byte	0x04
	.zero		1


	//   ....[79]....
        /*05fc*/ 	.word	0x00003960
        /*0600*/ 	.word	0x000000ff
        /*0604*/ 	.word	0x00000130
        /*0608*/ 	.short	0x010a
        /*060a*/ 	.byte	0x17
	.zero		1


	//   ....[80]....
        /*060c*/ 	.word	0x00003a40
        /*0610*/ 	.word	0x000000ff
        /*0614*/ 	.word	0x00000000
        /*0618*/ 	.short	0x010a
        /*061a*/ 	.byte	0x05
	.zero		1


	//   ....[81]....
        /*061c*/ 	.word	0x00003b80
        /*0620*/ 	.word	0x000000ff
        /*0624*/ 	.word	0x00000000
        /*0628*/ 	.short	0x010a
        /*062a*/ 	.byte	0x04
	.zero		1


	//   ....[82]....
        /*062c*/ 	.word	0x00003d70
        /*0630*/ 	.word	0x000000ff
        /*0634*/ 	.word	0x00000000
        /*0638*/ 	.short	0x010a
        /*063a*/ 	.byte	0x04
	.zero		1


	//   ....[83]....
        /*063c*/ 	.word	0x00003e00
        /*0640*/ 	.word	0x000000ff
        /*0644*/ 	.word	0x00000000
        /*0648*/ 	.short	0x010a
        /*064a*/ 	.byte	0x05
	.zero		1


	//   ....[84]....
        /*064c*/ 	.word	0x00003e90
        /*0650*/ 	.word	0x000000ff
        /*0654*/ 	.word	0x00000000
        /*0658*/ 	.short	0x010a
        /*065a*/ 	.byte	0x05
	.zero		1


	//   ....[85]....
        /*065c*/ 	.word	0x00003f20
        /*0660*/ 	.word	0x000000ff
        /*0664*/ 	.word	0x00000000
        /*0668*/ 	.short	0x010a
        /*066a*/ 	.byte	0x04
	.zero		1


	//   ....[86]....
        /*066c*/ 	.word	0x00004430
        /*0670*/ 	.word	0x0000000c
        /*0674*/ 	.word	0x000000f0
        /*0678*/ 	.short	0x010a
        /*067a*/ 	.byte	0xff
	.zero		1


	//   ....[87]....
        /*067c*/ 	.word	0x000045a0
        /*0680*/ 	.word	0x00000000
        /*0684*/ 	.word	0x00000000
        /*0688*/ 	.short	0x0101
        /*068a*/ 	.byte	0xff
	.zero		1


	//   ....[88]....
        /*068c*/ 	.word	0x00004a30
        /*0690*/ 	.word	0x000000ff
        /*0694*/ 	.word	0x000000e8
        /*0698*/ 	.short	0x010a
        /*069a*/ 	.byte	0x15
	.zero		1


	//   ....[89]....
        /*069c*/ 	.word	0x00004bb0
        /*06a0*/ 	.word	0x000000ff
        /*06a4*/ 	.word	0x000000c0
        /*06a8*/ 	.short	0x010a
        /*06aa*/ 	.byte	0x15
	.zero		1


	//   ....[90]....
        /*06ac*/ 	.word	0x00004d20
        /*06b0*/ 	.word	0x000000ff
        /*06b4*/ 	.word	0x000000a0
        /*06b8*/ 	.short	0x010b
        /*06ba*/ 	.byte	0x15
	.zero		1


	//   ....[91]....
        /*06bc*/ 	.word	0x00004d30
        /*06c0*/ 	.word	0x000000ff
        /*06c4*/ 	.word	0x00000000
        /*06c8*/ 	.short	0x0101
        /*06ca*/ 	.byte	0x28
	.zero		1


	//   ....[92]....
        /*06cc*/ 	.word	0x00004d40
        /*06d0*/ 	.word	0x000000ff
        /*06d4*/ 	.word	0x000000c8
        /*06d8*/ 	.short	0x010a
        /*06da*/ 	.byte	0x15
	.zero		1


	//   ....[93]....
        /*06dc*/ 	.word	0x00004e90
        /*06e0*/ 	.word	0x000000ff
        /*06e4*/ 	.word	0x000000a8
        /*06e8*/ 	.short	0x010b
        /*06ea*/ 	.byte	0x15
	.zero		1


	//   ....[94]....
        /*06ec*/ 	.word	0x00004ea0
        /*06f0*/ 	.word	0x000000ff
        /*06f4*/ 	.word	0x00000000
        /*06f8*/ 	.short	0x0101
        /*06fa*/ 	.byte	0x27
	.zero		1


	//   ....[95]....
        /*06fc*/ 	.word	0x00004eb0
        /*0700*/ 	.word	0x000000ff
        /*0704*/ 	.word	0x000000d0
        /*0708*/ 	.short	0x010a
        /*070a*/ 	.byte	0x15
	.zero		1


	//   ....[96]....
        /*070c*/ 	.word	0x00004ff0
        /*0710*/ 	.word	0x000000ff
        /*0714*/ 	.word	0x000000b0
        /*0718*/ 	.short	0x010b
        /*071a*/ 	.byte	0x15
	.zero		1


	//   ....[97]....
        /*071c*/ 	.word	0x00005000
        /*0720*/ 	.word	0x000000ff
        /*0724*/ 	.word	0x00000000
        /*0728*/ 	.short	0x0101
        /*072a*/ 	.byte	0x26
	.zero		1


	//   ....[98]....
        /*072c*/ 	.word	0x00005010
        /*0730*/ 	.word	0x000000ff
        /*0734*/ 	.word	0x000000d8
        /*0738*/ 	.short	0x010a
        /*073a*/ 	.byte	0x15
	.zero		1


	//   ....[99]....
        /*073c*/ 	.word	0x00005200
        /*0740*/ 	.word	0x000000ff
        /*0744*/ 	.word	0x000000b8
        /*0748*/ 	.short	0x010b
        /*074a*/ 	.byte	0x15
	.zero		1


	//   ....[100]....
        /*074c*/ 	.word	0x00005210
        /*0750*/ 	.word	0x000000ff
        /*0754*/ 	.word	0x00000000
        /*0758*/ 	.short	0x0101
        /*075a*/ 	.byte	0x25
	.zero		1


	//   ....[101]....
        /*075c*/ 	.word	0x00005240
        /*0760*/ 	.word	0x000000ff
        /*0764*/ 	.word	0x000000c0
        /*0768*/ 	.short	0x010a
        /*076a*/ 	.byte	0x15
	.zero		1


	//   ....[102]....
        /*076c*/ 	.word	0x00005260
        /*0770*/ 	.word	0x000000ff
        /*0774*/ 	.word	0x000000c8
        /*0778*/ 	.short	0x010a
        /*077a*/ 	.byte	0x15
	.zero		1


	//   ....[103]....
        /*077c*/ 	.word	0x00005280
        /*0780*/ 	.word	0x000000ff
        /*0784*/ 	.word	0x000000d0
        /*0788*/ 	.short	0x010a
        /*078a*/ 	.byte	0x15
	.zero		1


	//   ....[104]....
        /*078c*/ 	.word	0x000052c0
        /*0790*/ 	.word	0x00000000
        /*0794*/ 	.word	0x000000d8
        /*0798*/ 	.short	0x010a
        /*079a*/ 	.byte	0xff
	.zero		1


	//   ....[105]....
        /*079c*/ 	.word	0x00005610
        /*07a0*/ 	.word	0x00000003
        /*07a4*/ 	.word	0x000000f0
        /*07a8*/ 	.short	0x010a
        /*07aa*/ 	.byte	0xff
	.zero		1


	//   ....[106]....
        /*07ac*/ 	.word	0x00005790
        /*07b0*/ 	.word	0x00000000
        /*07b4*/ 	.word	0x00000000
        /*07b8*/ 	.short	0x0101
        /*07ba*/ 	.byte	0xff
	.zero		1


	//   ....[107]....
        /*07bc*/ 	.word	0x000062e0
        /*07c0*/ 	.word	0x00000002
        /*07c4*/ 	.word	0x000000a0
        /*07c8*/ 	.short	0x010a
        /*07ca*/ 	.byte	0xff
	.zero		1


	//   ....[108]....
        /*07cc*/ 	.word	0x00006350
        /*07d0*/ 	.word	0x00000047
        /*07d4*/ 	.word	0x00000110
        /*07d8*/ 	.short	0x010a
        /*07da*/ 	.byte	0xff
	.zero		1


	//   ....[109]....
        /*07dc*/ 	.word	0x00006440
        /*07e0*/ 	.word	0x00000002
        /*07e4*/ 	.word	0x000000a0
        /*07e8*/ 	.short	0x010a
        /*07ea*/ 	.byte	0xff
	.zero		1


	//   ....[110]....
        /*07ec*/ 	.word	0x00006550
        /*07f0*/ 	.word	0x00000000
        /*07f4*/ 	.word	0x00000000
        /*07f8*/ 	.short	0x0101
        /*07fa*/ 	.byte	0xff
	.zero		1


	//   ....[111]....
        /*07fc*/ 	.word	0x000065d0
        /*0800*/ 	.word	0x00000047
        /*0804*/ 	.word	0x00000110
        /*0808*/ 	.short	0x010a
        /*080a*/ 	.byte	0xff
	.zero		1


	//   ....[112]....
        /*080c*/ 	.word	0x00007120
        /*0810*/ 	.word	0x00000070
        /*0814*/ 	.word	0x000000a0
        /*0818*/ 	.short	0x010a
        /*081a*/ 	.byte	0xff
	.zero		1


	//   ....[113]....
        /*081c*/ 	.word	0x000071f0
        /*0820*/ 	.word	0x00000070
        /*0824*/ 	.word	0x000000a0
        /*0828*/ 	.short	0x010a
        /*082a*/ 	.byte	0xff
	.zero		1


	//   ....[114]....
        /*082c*/ 	.word	0x00007300
        /*0830*/ 	.word	0x00000000
        /*0834*/ 	.word	0x00000000
        /*0838*/ 	.short	0x0101
        /*083a*/ 	.byte	0xff
	.zero		1


	//   ....[115]....
        /*083c*/ 	.word	0x00007e70
        /*0840*/ 	.word	0x00000070
        /*0844*/ 	.word	0x000000a0
        /*0848*/ 	.short	0x010a
        /*084a*/ 	.byte	0xff
	.zero		1


	//   ....[116]....
        /*084c*/ 	.word	0x00007f40
        /*0850*/ 	.word	0x00000070
        /*0854*/ 	.word	0x000000a0
        /*0858*/ 	.short	0x010a
        /*085a*/ 	.byte	0xff
	.zero		1


	//   ....[117]....
        /*085c*/ 	.word	0x00008050
        /*0860*/ 	.word	0x00000000
        /*0864*/ 	.word	0x00000000
        /*0868*/ 	.short	0x0101
        /*086a*/ 	.byte	0xff
	.zero		1


	//   ....[118]....
        /*086c*/ 	.word	0x00008bf0
        /*0870*/ 	.word	0x00000066
        /*0874*/ 	.word	0x000000a0
        /*0878*/ 	.short	0x010a
        /*087a*/ 	.byte	0xff
	.zero		1


	//   ....[119]....
        /*087c*/ 	.word	0x00008cc0
        /*0880*/ 	.word	0x00000066
        /*0884*/ 	.word	0x000000a0
        /*0888*/ 	.short	0x010a
        /*088a*/ 	.byte	0xff
	.zero		1


	//   ....[120]....
        /*088c*/ 	.word	0x00008dd0
        /*0890*/ 	.word	0x00000000
        /*0894*/ 	.word	0x00000000
        /*0898*/ 	.short	0x0101
        /*089a*/ 	.byte	0xff
	.zero		1


	//   ....[121]....
        /*089c*/ 	.word	0x00009260
        /*08a0*/ 	.word	0x000000ff
        /*08a4*/ 	.word	0x00000000
        /*08a8*/ 	.short	0x0101
        /*08aa*/ 	.byte	0x04
	.zero		1


	//   ....[122]....
        /*08ac*/ 	.word	0x00009a70
        /*08b0*/ 	.word	0x00000000
        /*08b4*/ 	.word	0x00000160
        /*08b8*/ 	.short	0x010a
        /*08ba*/ 	.byte	0xff
	.zero		1


	//   ....[123]....
        /*08bc*/ 	.word	0x00009ad0
        /*08c0*/ 	.word	0x00000000
        /*08c4*/ 	.word	0x00000050
        /*08c8*/ 	.short	0x010a
        /*08ca*/ 	.byte	0xff
	.zero		1


	//   ....[124]....
        /*08cc*/ 	.word	0x00009b30
        /*08d0*/ 	.word	0x00000000
        /*08d4*/ 	.word	0x00000050
        /*08d8*/ 	.short	0x010a
        /*08da*/ 	.byte	0xff
	.zero		1


	//   ....[125]....
        /*08dc*/ 	.word	0x00009b80
        /*08e0*/ 	.word	0x00000003
        /*08e4*/ 	.word	0x000000f0
        /*08e8*/ 	.short	0x010a
        /*08ea*/ 	.byte	0xff
	.zero		1


	//   ....[126]....
        /*08ec*/ 	.word	0x00009be0
        /*08f0*/ 	.word	0x00000000
        /*08f4*/ 	.word	0x00000000
        /*08f8*/ 	.short	0x010a
        /*08fa*/ 	.byte	0xff
	.zero		1


	//   ....[127]....
        /*08fc*/ 	.word	0x00009c40
        /*0900*/ 	.word	0x00000000
        /*0904*/ 	.word	0x00000000
        /*0908*/ 	.short	0x010a
        /*090a*/ 	.byte	0xff
	.zero		1


	//   ....[128]....
        /*090c*/ 	.word	0x00009ca0
        /*0910*/ 	.word	0x00000000
        /*0914*/ 	.word	0x00000000
        /*0918*/ 	.short	0x010a
        /*091a*/ 	.byte	0xff
	.zero		1


	//   ....[129]....
        /*091c*/ 	.word	0x00009d00
        /*0920*/ 	.word	0x00000000
        /*0924*/ 	.word	0x00000000
        /*0928*/ 	.short	0x010a
        /*092a*/ 	.byte	0xff
	.zero		1


	//   ....[130]....
        /*092c*/ 	.word	0x00009d60
        /*0930*/ 	.word	0x00000000
        /*0934*/ 	.word	0x00000000
        /*0938*/ 	.short	0x010a
        /*093a*/ 	.byte	0xff
	.zero		1


	//   ....[131]....
        /*093c*/ 	.word	0x00009dc0
        /*0940*/ 	.word	0x00000000
        /*0944*/ 	.word	0x00000000
        /*0948*/ 	.short	0x010a
        /*094a*/ 	.byte	0xff
	.zero		1


	//   ....[132]....
        /*094c*/ 	.word	0x00009e20
        /*0950*/ 	.word	0x00000000
        /*0954*/ 	.word	0x00000000
        /*0958*/ 	.short	0x010a
        /*095a*/ 	.byte	0xff
	.zero		1


	//   ....[133]....
        /*095c*/ 	.word	0x00009e80
        /*0960*/ 	.word	0x00000000
        /*0964*/ 	.word	0x00000000
        /*0968*/ 	.short	0x010a
        /*096a*/ 	.byte	0xff
	.zero		1


	//   ....[134]....
        /*096c*/ 	.word	0x00009ee0
        /*0970*/ 	.word	0x00000000
        /*0974*/ 	.word	0x00000000
        /*0978*/ 	.short	0x010a
        /*097a*/ 	.byte	0xff
	.zero		1


	//   ....[135]....
        /*097c*/ 	.word	0x00009f30
        /*0980*/ 	.word	0x00000002
        /*0984*/ 	.word	0x00000150
        /*0988*/ 	.short	0x010a
        /*098a*/ 	.byte	0xff
	.zero		1


	//   ....[136]....
        /*098c*/ 	.word	0x00009f90
        /*0990*/ 	.word	0x00000002
        /*0994*/ 	.word	0x00000100
        /*0998*/ 	.short	0x010a
        /*099a*/ 	.byte	0xff
	.zero		1


	//   ....[137]....
        /*099c*/ 	.word	0x00009fe0
        /*09a0*/ 	.word	0x00000002
        /*09a4*/ 	.word	0x000000f0
        /*09a8*/ 	.short	0x010a
        /*09aa*/ 	.byte	0xff
	.zero		1


	//   ....[138]....
        /*09ac*/ 	.word	0x0000a040
        /*09b0*/ 	.word	0x00000000
        /*09b4*/ 	.word	0x00000100
        /*09b8*/ 	.short	0x010a
        /*09ba*/ 	.byte	0xff
	.zero		1


	//   ....[139]....
        /*09bc*/ 	.word	0x0000a090
        /*09c0*/ 	.word	0x00000000
        /*09c4*/ 	.word	0x000000f0
        /*09c8*/ 	.short	0x010a
        /*09ca*/ 	.byte	0xff
	.zero		1


	//   ....[140]....
        /*09cc*/ 	.word	0x0000a0f0
        /*09d0*/ 	.word	0x00000003
        /*09d4*/ 	.word	0x00000130
        /*09d8*/ 	.short	0x010a
        /*09da*/ 	.byte	0xff
	.zero		1


	//   ....[141]....
        /*09dc*/ 	.word	0x0000a150
        /*09e0*/ 	.word	0x00000000
        /*09e4*/ 	.word	0x00000000
        /*09e8*/ 	.short	0x010a
        /*09ea*/ 	.byte	0xff
	.zero		1


	//   ....[142]....
        /*09ec*/ 	.word	0x0000a1b0
        /*09f0*/ 	.word	0x00000000
        /*09f4*/ 	.word	0x00000000
        /*09f8*/ 	.short	0x010a
        /*09fa*/ 	.byte	0xff
	.zero		1


	//   ....[143]....
        /*09fc*/ 	.word	0x0000a210
        /*0a00*/ 	.word	0x00000000
        /*0a04*/ 	.word	0x00000000
        /*0a08*/ 	.short	0x010a
        /*0a0a*/ 	.byte	0xff
	.zero		1


	//   ....[144]....
        /*0a0c*/ 	.word	0x0000a270
        /*0a10*/ 	.word	0x00000000
        /*0a14*/ 	.word	0x00000000
        /*0a18*/ 	.short	0x010a
        /*0a1a*/ 	.byte	0xff
	.zero		1


	//   ....[145]....
        /*0a1c*/ 	.word	0x0000a2d0
        /*0a20*/ 	.word	0x00000000
        /*0a24*/ 	.word	0x00000000
        /*0a28*/ 	.short	0x010a
        /*0a2a*/ 	.byte	0xff
	.zero		1


	//   ....[146]....
        /*0a2c*/ 	.word	0x0000a320
        /*0a30*/ 	.word	0x0000000c
        /*0a34*/ 	.word	0x000000f0
        /*0a38*/ 	.short	0x010a
        /*0a3a*/ 	.byte	0xff
	.zero		1


	//   ....[147]....
        /*0a3c*/ 	.word	0x0000a380
        /*0a40*/ 	.word	0x00000000
        /*0a44*/ 	.word	0x000000e8
        /*0a48*/ 	.short	0x010a
        /*0a4a*/ 	.byte	0xff
	.zero		1


	//   ....[148]....
        /*0a4c*/ 	.word	0x0000a3e0
        /*0a50*/ 	.word	0x00000000
        /*0a54*/ 	.word	0x000000c0
        /*0a58*/ 	.short	0x010a
        /*0a5a*/ 	.byte	0xff
	.zero		1


	//   ....[149]....
        /*0a5c*/ 	.word	0x0000a440
        /*0a60*/ 	.word	0x00000000
        /*0a64*/ 	.word	0x000000c8
        /*0a68*/ 	.short	0x010a
        /*0a6a*/ 	.byte	0xff
	.zero		1


	//   ....[150]....
        /*0a6c*/ 	.word	0x0000a4a0
        /*0a70*/ 	.word	0x00000000
        /*0a74*/ 	.word	0x000000d0
        /*0a78*/ 	.short	0x010a
        /*0a7a*/ 	.byte	0xff
	.zero		1


	//   ....[151]....
        /*0a7c*/ 	.word	0x0000a500
        /*0a80*/ 	.word	0x00000000
        /*0a84*/ 	.word	0x000000d8
        /*0a88*/ 	.short	0x010a
        /*0a8a*/ 	.byte	0xff
	.zero		1


	//   ....[152]....
        /*0a8c*/ 	.word	0x0000a560
        /*0a90*/ 	.word	0x00000000
        /*0a94*/ 	.word	0x000000c0
        /*0a98*/ 	.short	0x010a
        /*0a9a*/ 	.byte	0xff
	.zero		1


	//   ....[153]....
        /*0a9c*/ 	.word	0x0000a5c0
        /*0aa0*/ 	.word	0x00000000
        /*0aa4*/ 	.word	0x000000c8
        /*0aa8*/ 	.short	0x010a
        /*0aaa*/ 	.byte	0xff
	.zero		1


	//   ....[154]....
        /*0aac*/ 	.word	0x0000a620
        /*0ab0*/ 	.word	0x00000000
        /*0ab4*/ 	.word	0x000000d0
        /*0ab8*/ 	.short	0x010a
        /*0aba*/ 	.byte	0xff
	.zero		1


	//   ....[155]....
        /*0abc*/ 	.word	0x0000a670
        /*0ac0*/ 	.word	0x00000003
        /*0ac4*/ 	.word	0x000000f0
        /*0ac8*/ 	.short	0x010a
        /*0aca*/ 	.byte	0xff
	.zero		1


	//   ....[156]....
        /*0acc*/ 	.word	0x0000a6c0
        /*0ad0*/ 	.word	0x00000002
        /*0ad4*/ 	.word	0x000000a0
        /*0ad8*/ 	.short	0x010a
        /*0ada*/ 	.byte	0xff
	.zero		1


	//   ....[157]....
        /*0adc*/ 	.word	0x0000a710
        /*0ae0*/ 	.word	0x00000047
        /*0ae4*/ 	.word	0x00000110
        /*0ae8*/ 	.short	0x010a
        /*0aea*/ 	.byte	0xff
	.zero		1


	//   ....[158]....
        /*0aec*/ 	.word	0x0000a760
        /*0af0*/ 	.word	0x00000070
        /*0af4*/ 	.word	0x000000a0
        /*0af8*/ 	.short	0x010a
        /*0afa*/ 	.byte	0xff
	.zero		1


	//   ....[159]....
        /*0afc*/ 	.word	0x0000a7b0
        /*0b00*/ 	.word	0x00000070
        /*0b04*/ 	.word	0x000000a0
        /*0b08*/ 	.short	0x010a
        /*0b0a*/ 	.byte	0xff
	.zero		1


	//   ....[160]....
        /*0b0c*/ 	.word	0x0000a800
        /*0b10*/ 	.word	0x00000066
        /*0b14*/ 	.word	0x000000a0
        /*0b18*/ 	.short	0x010a
        /*0b1a*/ 	.byte	0xff
	.zero		1


	//----- nvinfo : EIATTR_NUM_MBARRIERS
	.align		4
.L_48:
        /*0b1c*/ 	.byte	0x03, 0x38
        /*0b1e*/ 	.short	0x002e


	//----- nvinfo : EIATTR_EXIT_INSTR_OFFSETS
	.align		4
        /*0b20*/ 	.byte	0x04, 0x1c
        /*0b22*/ 	.short	(.L_50 - .L_49)


	//   ....[0]....
.L_49:
        /*0b24*/ 	.word	0x00002d70


	//   ....[1]....
        /*0b28*/ 	.word	0x00003280


	//   ....[2]....
        /*0b2c*/ 	.word	0x000032e0


	//   ....[3]....
        /*0b30*/ 	.word	0x00004180


	//   ....[4]....
        /*0b34*/ 	.word	0x000052f0


	//   ....[5]....
        /*0b38*/ 	.word	0x00005330


	//   ....[6]....
        /*0b3c*/ 	.word	0x00009a60


	//----- nvinfo : EIATTR_MAX_THREADS
	.align		4
.L_50:
        /*0b40*/ 	.byte	0x04, 0x05
        /*0b42*/ 	.short	(.L_52 - .L_51)
.L_51:
        /*0b44*/ 	.word	0x00000100
        /*0b48*/ 	.word	0x00000001
        /*0b4c*/ 	.word	0x00000001


	//----- nvinfo : EIATTR_CRS_STACK_SIZE
	.align		4
.L_52:
        /*0b50*/ 	.byte	0x04, 0x1e
        /*0b52*/ 	.short	(.L_54 - .L_53)
.L_53:
        /*0b54*/ 	.word	0x00000000


	//----- nvinfo : EIATTR_CBANK_PARAM_SIZE
	.align		4
.L_54:
        /*0b58*/ 	.byte	0x03, 0x19
        /*0b5a*/ 	.short	0x0800


	//----- nvinfo : EIATTR_PARAM_CBANK
	.align		4
        /*0b5c*/ 	.byte	0x04, 0x0a
        /*0b5e*/ 	.short	(.L_56 - .L_55)
	.align		4
.L_55:
        /*0b60*/ 	.word	index@(.nv.constant0._ZN7cutlass13device_kernelINS_4gemm6kernel13GemmUniversalIN4cute5tupleIJiiiiEEENS1_10collective13CollectiveMmaINS1_35MainloopSm100TmaUmmaWarpSpecializedILi10ELi2ELi4ENS5_IJNS4_1CILi1EEENSA_ILi2EEESB_EEEEENS5_IJNSA_ILi64EEENSA_ILi256EEESF_EEENS_12float_e4m3_tENS5_IJlSB_lEEESI_SJ_NS4_8TiledMMAINS4_8MMA_AtomIJNS4_10MMA_TraitsINS4_19SM100_MMA_F8F6F4_SSEJSI_SI_fSF_SG_NS4_17integral_constantINS4_4UMMA5MajorELSQ_0EEESR_NSO_INSP_7ScaleInELSS_0EEEST_EEEEEENS4_6LayoutINS5_IJSB_SB_SB_EEENS5_IJNSA_ILi0EEESY_SY_EEEEENS5_IJNS4_10UnderscoreES11_S11_EEEEENS4_23SM90_TMA_LOAD_MULTICASTENS4_14ComposedLayoutINS4_7SwizzleILi2ELi4ELi3EEENS4_18smem_ptr_flag_bitsILi8EEENSW_INS5_IJNSA_ILi8EEESF_EEENS5_IJSF_SB_EEEEEEEvNS4_8identityENS4_13SM90_TMA_LOADES1E_vS1F_EENS_8epilogue10collective18CollectiveEpilogueINS1I_23Sm100TmaWarpSpecializedILi4ELi2ELi32ELb0ELb0EEEJSH_NS5_IJNSW_ISF_SB_EES1N_EEESI_SJ_SI_SJ_NS1I_6fusion15FusionCallbacksIS1M_NS1P_17LinearCombinationISI_fSI_fLNS_15FloatRoundStyleE2EEESH_S1O_JEEENS4_5SM1004TMEM4LOAD26SM100_TMEM_LOAD_16dp32b32xES1G_S1E_NS4_39AutoVectorizingCopyWithAssumedAlignmentILi128EEENS4_14SM90_TMA_STOREES1E_S20_S20_EEEvvEEEEvNT_6ParamsE)
        /*0b64*/ 	.short	0x0380
        /*0b66*/ 	.short	0x0800


	//----- nvinfo : EIATTR_SW_WAR
	.align		4
.L_56:
        /*0b68*/ 	.byte	0x04, 0x36
        /*0b6a*/ 	.short	(.L_58 - .L_57)
.L_57:
        /*0b6c*/ 	.word	0x00000008
.L_58:


//--------------------- .nv.callgraph             --------------------------
	.section	.nv.callgraph,"",@"SHT_CUDA_CALLGRAPH"
	.align	4
	.sectionentsize	8
	.align		4
        /*0000*/ 	.word	0x00000000
	.align		4
        /*0004*/ 	.word	0xffffffff
	.align		4
        /*0008*/ 	.word	index@(_ZN7cutlass13device_kernelINS_4gemm6kernel13GemmUniversalIN4cute5tupleIJiiiiEEENS1_10collective13CollectiveMmaINS1_35MainloopSm100TmaUmmaWarpSpecializedILi10ELi2ELi4ENS5_IJNS4_1CILi1EEENSA_ILi2EEESB_EEEEENS5_IJNSA_ILi64EEENSA_ILi256EEESF_EEENS_12float_e4m3_tENS5_IJlSB_lEEESI_SJ_NS4_8TiledMMAINS4_8MMA_AtomIJNS4_10MMA_TraitsINS4_19SM100_MMA_F8F6F4_SSEJSI_SI_fSF_SG_NS4_17integral_constantINS4_4UMMA5MajorELSQ_0EEESR_NSO_INSP_7ScaleInELSS_0EEEST_EEEEEENS4_6LayoutINS5_IJSB_SB_SB_EEENS5_IJNSA_ILi0EEESY_SY_EEEEENS5_IJNS4_10UnderscoreES11_S11_EEEEENS4_23SM90_TMA_LOAD_MULTICASTENS4_14ComposedLayoutINS4_7SwizzleILi2ELi4ELi3EEENS4_18smem_ptr_flag_bitsILi8EEENSW_INS5_IJNSA_ILi8EEESF_EEENS5_IJSF_SB_EEEEEEEvNS4_8identityENS4_13SM90_TMA_LOADES1E_vS1F_EENS_8epilogue10collective18CollectiveEpilogueINS1I_23Sm100TmaWarpSpecializedILi4ELi2ELi32ELb0ELb0EEEJSH_NS5_IJNSW_ISF_SB_EES1N_EEESI_SJ_SI_SJ_NS1I_6fusion15FusionCallbacksIS1M_NS1P_17LinearCombinationISI_fSI_fLNS_15FloatRoundStyleE2EEESH_S1O_JEEENS4_5SM1004TMEM4LOAD26SM100_TMEM_LOAD_16dp32b32xES1G_S1E_NS4_39AutoVectorizingCopyWithAssumedAlignmentILi128EEENS4_14SM90_TMA_STOREES1E_S20_S20_EEEvvEEEEvNT_6ParamsE)
	.align		4
        /*000c*/ 	.word	index@(__assertfail)
	.align		4
        /*0010*/ 	.word	0x00000000
	.align		4
        /*0014*/ 	.word	0xfffffffe
	.align		4
        /*0018*/ 	.word	0x00000000
	.align		4
        /*001c*/ 	.word	0xfffffffd
	.align		4
        /*0020*/ 	.word	0x00000000
	.align		4
        /*0024*/ 	.word	0xfffffffc


//--------------------- .nv.constant4             --------------------------
	.section	.nv.constant4,"a",@progbits
	.align	8
	.align		8
.nv.constant4:
        /*0000*/ 	.dword	__assertfail
	.align		8
        /*0008*/ 	.dword	__unnamed_1
	.align		8
        /*0010*/ 	.dword	__unnamed_2
	.align		8
        /*0018*/ 	.dword	__unnamed_3
	.align		8
        /*0020*/ 	.dword	_ZN40_INTERNAL_19fd9808_4_k_cu_c72977dd_311704cuda3std3__45__cpo5beginE
	.align		8
        /*0028*/ 	.dword	_ZN40_INTERNAL_19fd9808_4_k_cu_c72977dd_311704cuda3std3__45__cpo3endE
	.align		8
        /*0030*/ 	.dword	_ZN40_INTERNAL_19fd9808_4_k_cu_c72977dd_311704cuda3std3__45__cpo6cbeginE
	.align		8
        /*0038*/ 	.dword	_ZN40_INTERNAL_19fd9808_4_k_cu_c72977dd_311704cuda3std3__45__cpo4cendE
	.align		8
        /*0040*/ 	.dword	_ZN40_INTERNAL_19fd9808_4_k_cu_c72977dd_311704cuda3std3__442_GLOBAL__N__19fd9808_4_k_cu_c72977dd_311706ignoreE
	.align		8
        /*0048*/ 	.dword	_ZN40_INTERNAL_19fd9808_4_k_cu_c72977dd_311704cuda3std3__419piecewise_constructE
	.align		8
        /*0050*/ 	.dword	_ZN40_INTERNAL_19fd9808_4_k_cu_c72977dd_311704cuda3std3__48in_placeE
	.align		8
        /*0058*/ 	.dword	_ZN40_INTERNAL_19fd9808_4_k_cu_c72977dd_311704cuda3std6ranges3__45__cpo4swapE
	.align		8
        /*0060*/ 	.dword	_ZN40_INTERNAL_19fd9808_4_k_cu_c72977dd_311704cuda3std6ranges3__45__cpo9iter_moveE
	.align		8
        /*0068*/ 	.dword	_ZN40_INTERNAL_19fd9808_4_k_cu_c72977dd_311704cute7productE
	.align		8
        /*0070*/ 	.dword	_ZN40_INTERNAL_19fd9808_4_k_cu_c72977dd_311704cute1_E
	.align		8
        /*0078*/ 	.dword	$str$25
	.align		8
        /*0080*/ 	.dword	$str$26
	.align		8
        /*0088*/ 	.dword	$str$27
	.align		8
        /*0090*/ 	.dword	$str$28


//--------------------- .text._ZN7cutlass13device_kernelINS_4gemm6kernel13GemmUniversalIN4cute5tupleIJiiiiEEENS1_10collective13CollectiveMmaINS1_35MainloopSm100TmaUmmaWarpSpecializedILi10ELi2ELi4ENS5_IJNS4_1CILi1EEENSA_ILi2EEESB_EEEEENS5_IJNSA_ILi64EEENSA_ILi256EEESF_EEENS_12float_e4m3_tENS5_IJlSB_lEEESI_SJ_NS4_8TiledMMAINS4_8MMA_AtomIJNS4_10MMA_TraitsINS4_19SM100_MMA_F8F6F4_SSEJSI_SI_fSF_SG_NS4_17integral_constantINS4_4UMMA5MajorELSQ_0EEESR_NSO_INSP_7ScaleInELSS_0EEEST_EEEEEENS4_6LayoutINS5_IJSB_SB_SB_EEENS5_IJNSA_ILi0EEESY_SY_EEEEENS5_IJNS4_10UnderscoreES11_S11_EEEEENS4_23SM90_TMA_LOAD_MULTICASTENS4_14ComposedLayoutINS4_7SwizzleILi2ELi4ELi3EEENS4_18smem_ptr_flag_bitsILi8EEENSW_INS5_IJNSA_ILi8EEESF_EEENS5_IJSF_SB_EEEEEEEvNS4_8identityENS4_13SM90_TMA_LOADES1E_vS1F_EENS_8epilogue10collective18CollectiveEpilogueINS1I_23Sm100TmaWarpSpecializedILi4ELi2ELi32ELb0ELb0EEEJSH_NS5_IJNSW_ISF_SB_EES1N_EEESI_SJ_SI_SJ_NS1I_6fusion15FusionCallbacksIS1M_NS1P_17LinearCombinationISI_fSI_fLNS_15FloatRoundStyleE2EEESH_S1O_JEEENS4_5SM1004TMEM4LOAD26SM100_TMEM_LOAD_16dp32b32xES1G_S1E_NS4_39AutoVectorizingCopyWithAssumedAlignmentILi128EEENS4_14SM90_TMA_STOREES1E_S20_S20_EEEvvEEEEvNT_6ParamsE --------------------------
	.section	.text._ZN7cutlass13device_kernelINS_4gemm6kernel13GemmUniversalIN4cute5tupleIJiiiiEEENS1_10collective13CollectiveMmaINS1_35MainloopSm100TmaUmmaWarpSpecializedILi10ELi2ELi4ENS5_IJNS4_1CILi1EEENSA_ILi2EEESB_EEEEENS5_IJNSA_ILi64EEENSA_ILi256EEESF_EEENS_12float_e4m3_tENS5_IJlSB_lEEESI_SJ_NS4_8TiledMMAINS4_8MMA_AtomIJNS4_10MMA_TraitsINS4_19SM100_MMA_F8F6F4_SSEJSI_SI_fSF_SG_NS4_17integral_constantINS4_4UMMA5MajorELSQ_0EEESR_NSO_INSP_7ScaleInELSS_0EEEST_EEEEEENS4_6LayoutINS5_IJSB_SB_SB_EEENS5_IJNSA_ILi0EEESY_SY_EEEEENS5_IJNS4_10UnderscoreES11_S11_EEEEENS4_23SM90_TMA_LOAD_MULTICASTENS4_14ComposedLayoutINS4_7SwizzleILi2ELi4ELi3EEENS4_18smem_ptr_flag_bitsILi8EEENSW_INS5_IJNSA_ILi8EEESF_EEENS5_IJSF_SB_EEEEEEEvNS4_8identityENS4_13SM90_TMA_LOADES1E_vS1F_EENS_8epilogue10collective18CollectiveEpilogueINS1I_23Sm100TmaWarpSpecializedILi4ELi2ELi32ELb0ELb0EEEJSH_NS5_IJNSW_ISF_SB_EES1N_EEESI_SJ_SI_SJ_NS1I_6fusion15FusionCallbacksIS1M_NS1P_17LinearCombinationISI_fSI_fLNS_15FloatRoundStyleE2EEESH_S1O_JEEENS4_5SM1004TMEM4LOAD26SM100_TMEM_LOAD_16dp32b32xES1G_S1E_NS4_39AutoVectorizingCopyWithAssumedAlignmentILi128EEENS4_14SM90_TMA_STOREES1E_S20_S20_EEEvvEEEEvNT_6ParamsE,"ax",@progbits
	.align	128
.text._ZN7cutlass13device_kernelINS_4gemm6kernel13GemmUniversalIN4cute5tupleIJiiiiEEENS1_10collective13CollectiveMmaINS1_35MainloopSm100TmaUmmaWarpSpecializedILi10ELi2ELi4ENS5_IJNS4_1CILi1EEENSA_ILi2EEESB_EEEEENS5_IJNSA_ILi64EEENSA_ILi256EEESF_EEENS_12float_e4m3_tENS5_IJlSB_lEEESI_SJ_NS4_8TiledMMAINS4_8MMA_AtomIJNS4_10MMA_TraitsINS4_19SM100_MMA_F8F6F4_SSEJSI_SI_fSF_SG_NS4_17integral_constantINS4_4UMMA5MajorELSQ_0EEESR_NSO_INSP_7ScaleInELSS_0EEEST_EEEEEENS4_6LayoutINS5_IJSB_SB_SB_EEENS5_IJNSA_ILi0EEESY_SY_EEEEENS5_IJNS4_10UnderscoreES11_S11_EEEEENS4_23SM90_TMA_LOAD_MULTICASTENS4_14ComposedLayoutINS4_7SwizzleILi2ELi4ELi3EEENS4_18smem_ptr_flag_bitsILi8EEENSW_INS5_IJNSA_ILi8EEESF_EEENS5_IJSF_SB_EEEEEEEvNS4_8identityENS4_13SM90_TMA_LOADES1E_vS1F_EENS_8epilogue10collective18CollectiveEpilogueINS1I_23Sm100TmaWarpSpecializedILi4ELi2ELi32ELb0ELb0EEEJSH_NS5_IJNSW_ISF_SB_EES1N_EEESI_SJ_SI_SJ_NS1I_6fusion15FusionCallbacksIS1M_NS1P_17LinearCombinationISI_fSI_fLNS_15FloatRoundStyleE2EEESH_S1O_JEEENS4_5SM1004TMEM4LOAD26SM100_TMEM_LOAD_16dp32b32xES1G_S1E_NS4_39AutoVectorizingCopyWithAssumedAlignmentILi128EEENS4_14SM90_TMA_STOREES1E_S20_S20_EEEvvEEEEvNT_6ParamsE:
        .type           _ZN7cutlass13device_kernelINS_4gemm6kernel13GemmUniversalIN4cute5tupleIJiiiiEEENS1_10collective13CollectiveMmaINS1_35MainloopSm100TmaUmmaWarpSpecializedILi10ELi2ELi4ENS5_IJNS4_1CILi1EEENSA_ILi2EEESB_EEEEENS5_IJNSA_ILi64EEENSA_ILi256EEESF_EEENS_12float_e4m3_tENS5_IJlSB_lEEESI_SJ_NS4_8TiledMMAINS4_8MMA_AtomIJNS4_10MMA_TraitsINS4_19SM100_MMA_F8F6F4_SSEJSI_SI_fSF_SG_NS4_17integral_constantINS4_4UMMA5MajorELSQ_0EEESR_NSO_INSP_7ScaleInELSS_0EEEST_EEEEEENS4_6LayoutINS5_IJSB_SB_SB_EEENS5_IJNSA_ILi0EEESY_SY_EEEEENS5_IJNS4_10UnderscoreES11_S11_EEEEENS4_23SM90_TMA_LOAD_MULTICASTENS4_14ComposedLayoutINS4_7SwizzleILi2ELi4ELi3EEENS4_18smem_ptr_flag_bitsILi8EEENSW_INS5_IJNSA_ILi8EEESF_EEENS5_IJSF_SB_EEEEEEEvNS4_8identityENS4_13SM90_TMA_LOADES1E_vS1F_EENS_8epilogue10collective18CollectiveEpilogueINS1I_23Sm100TmaWarpSpecializedILi4ELi2ELi32ELb0ELb0EEEJSH_NS5_IJNSW_ISF_SB_EES1N_EEESI_SJ_SI_SJ_NS1I_6fusion15FusionCallbacksIS1M_NS1P_17LinearCombinationISI_fSI_fLNS_15FloatRoundStyleE2EEESH_S1O_JEEENS4_5SM1004TMEM4LOAD26SM100_TMEM_LOAD_16dp32b32xES1G_S1E_NS4_39AutoVectorizingCopyWithAssumedAlignmentILi128EEENS4_14SM90_TMA_STOREES1E_S20_S20_EEEvvEEEEvNT_6ParamsE,@function
        .size           _ZN7cutlass13device_kernelINS_4gemm6kernel13GemmUniversalIN4cute5tupleIJiiiiEEENS1_10collective13CollectiveMmaINS1_35MainloopSm100TmaUmmaWarpSpecializedILi10ELi2ELi4ENS5_IJNS4_1CILi1EEENSA_ILi2EEESB_EEEEENS5_IJNSA_ILi64EEENSA_ILi256EEESF_EEENS_12float_e4m3_tENS5_IJlSB_lEEESI_SJ_NS4_8TiledMMAINS4_8MMA_AtomIJNS4_10MMA_TraitsINS4_19SM100_MMA_F8F6F4_SSEJSI_SI_fSF_SG_NS4_17integral_constantINS4_4UMMA5MajorELSQ_0EEESR_NSO_INSP_7ScaleInELSS_0EEEST_EEEEEENS4_6LayoutINS5_IJSB_SB_SB_EEENS5_IJNSA_ILi0EEESY_SY_EEEEENS5_IJNS4_10UnderscoreES11_S11_EEEEENS4_23SM90_TMA_LOAD_MULTICASTENS4_14ComposedLayoutINS4_7SwizzleILi2ELi4ELi3EEENS4_18smem_ptr_flag_bitsILi8EEENSW_INS5_IJNSA_ILi8EEESF_EEENS5_IJSF_SB_EEEEEEEvNS4_8identityENS4_13SM90_TMA_LOADES1E_vS1F_EENS_8epilogue10collective18CollectiveEpilogueINS1I_23Sm100TmaWarpSpecializedILi4ELi2ELi32ELb0ELb0EEEJSH_NS5_IJNSW_ISF_SB_EES1N_EEESI_SJ_SI_SJ_NS1I_6fusion15FusionCallbacksIS1M_NS1P_17LinearCombinationISI_fSI_fLNS_15FloatRoundStyleE2EEESH_S1O_JEEENS4_5SM1004TMEM4LOAD26SM100_TMEM_LOAD_16dp32b32xES1G_S1E_NS4_39AutoVectorizingCopyWithAssumedAlignmentILi128EEENS4_14SM90_TMA_STOREES1E_S20_S20_EEEvvEEEEvNT_6ParamsE,(.L_x_196 - _ZN7cutlass13device_kernelINS_4gemm6kernel13GemmUniversalIN4cute5tupleIJiiiiEEENS1_10collective13CollectiveMmaINS1_35MainloopSm100TmaUmmaWarpSpecializedILi10ELi2ELi4ENS5_IJNS4_1CILi1EEENSA_ILi2EEESB_EEEEENS5_IJNSA_ILi64EEENSA_ILi256EEESF_EEENS_12float_e4m3_tENS5_IJlSB_lEEESI_SJ_NS4_8TiledMMAINS4_8MMA_AtomIJNS4_10MMA_TraitsINS4_19SM100_MMA_F8F6F4_SSEJSI_SI_fSF_SG_NS4_17integral_constantINS4_4UMMA5MajorELSQ_0EEESR_NSO_INSP_7ScaleInELSS_0EEEST_EEEEEENS4_6LayoutINS5_IJSB_SB_SB_EEENS5_IJNSA_ILi0EEESY_SY_EEEEENS5_IJNS4_10UnderscoreES11_S11_EEEEENS4_23SM90_TMA_LOAD_MULTICASTENS4_14ComposedLayoutINS4_7SwizzleILi2ELi4ELi3EEENS4_18smem_ptr_flag_bitsILi8EEENSW_INS5_IJNSA_ILi8EEESF_EEENS5_IJSF_SB_EEEEEEEvNS4_8identityENS4_13SM90_TMA_LOADES1E_vS1F_EENS_8epilogue10collective18CollectiveEpilogueINS1I_23Sm100TmaWarpSpecializedILi4ELi2ELi32ELb0ELb0EEEJSH_NS5_IJNSW_ISF_SB_EES1N_EEESI_SJ_SI_SJ_NS1I_6fusion15FusionCallbacksIS1M_NS1P_17LinearCombinationISI_fSI_fLNS_15FloatRoundStyleE2EEESH_S1O_JEEENS4_5SM1004TMEM4LOAD26SM100_TMEM_LOAD_16dp32b32xES1G_S1E_NS4_39AutoVectorizingCopyWithAssumedAlignmentILi128EEENS4_14SM90_TMA_STOREES1E_S20_S20_EEEvvEEEEvNT_6ParamsE)
        .other          _ZN7cutlass13device_kernelINS_4gemm6kernel13GemmUniversalIN4cute5tupleIJiiiiEEENS1_10collective13CollectiveMmaINS1_35MainloopSm100TmaUmmaWarpSpecializedILi10ELi2ELi4ENS5_IJNS4_1CILi1EEENSA_ILi2EEESB_EEEEENS5_IJNSA_ILi64EEENSA_ILi256EEESF_EEENS_12float_e4m3_tENS5_IJlSB_lEEESI_SJ_NS4_8TiledMMAINS4_8MMA_AtomIJNS4_10MMA_TraitsINS4_19SM100_MMA_F8F6F4_SSEJSI_SI_fSF_SG_NS4_17integral_constantINS4_4UMMA5MajorELSQ_0EEESR_NSO_INSP_7ScaleInELSS_0EEEST_EEEEEENS4_6LayoutINS5_IJSB_SB_SB_EEENS5_IJNSA_ILi0EEESY_SY_EEEEENS5_IJNS4_10UnderscoreES11_S11_EEEEENS4_23SM90_TMA_LOAD_MULTICASTENS4_14ComposedLayoutINS4_7SwizzleILi2ELi4ELi3EEENS4_18smem_ptr_flag_bitsILi8EEENSW_INS5_IJNSA_ILi8EEESF_EEENS5_IJSF_SB_EEEEEEEvNS4_8identityENS4_13SM90_TMA_LOADES1E_vS1F_EENS_8epilogue10collective18CollectiveEpilogueINS1I_23Sm100TmaWarpSpecializedILi4ELi2ELi32ELb0ELb0EEEJSH_NS5_IJNSW_ISF_SB_EES1N_EEESI_SJ_SI_SJ_NS1I_6fusion15FusionCallbacksIS1M_NS1P_17LinearCombinationISI_fSI_fLNS_15FloatRoundStyleE2EEESH_S1O_JEEENS4_5SM1004TMEM4LOAD26SM100_TMEM_LOAD_16dp32b32xES1G_S1E_NS4_39AutoVectorizingCopyWithAssumedAlignmentILi128EEENS4_14SM90_TMA_STOREES1E_S20_S20_EEEvvEEEEvNT_6ParamsE,@"STO_CUDA_ENTRY STV_DEFAULT"
_ZN7cutlass13device_kernelINS_4gemm6kernel13GemmUniversalIN4cute5tupleIJiiiiEEENS1_10collective13CollectiveMmaINS1_35MainloopSm100TmaUmmaWarpSpecializedILi10ELi2ELi4ENS5_IJNS4_1CILi1EEENSA_ILi2EEESB_EEEEENS5_IJNSA_ILi64EEENSA_ILi256EEESF_EEENS_12float_e4m3_tENS5_IJlSB_lEEESI_SJ_NS4_8TiledMMAINS4_8MMA_AtomIJNS4_10MMA_TraitsINS4_19SM100_MMA_F8F6F4_SSEJSI_SI_fSF_SG_NS4_17integral_constantINS4_4UMMA5MajorELSQ_0EEESR_NSO_INSP_7ScaleInELSS_0EEEST_EEEEEENS4_6LayoutINS5_IJSB_SB_SB_EEENS5_IJNSA_ILi0EEESY_SY_EEEEENS5_IJNS4_10UnderscoreES11_S11_EEEEENS4_23SM90_TMA_LOAD_MULTICASTENS4_14ComposedLayoutINS4_7SwizzleILi2ELi4ELi3EEENS4_18smem_ptr_flag_bitsILi8EEENSW_INS5_IJNSA_ILi8EEESF_EEENS5_IJSF_SB_EEEEEEEvNS4_8identityENS4_13SM90_TMA_LOADES1E_vS1F_EENS_8epilogue10collective18CollectiveEpilogueINS1I_23Sm100TmaWarpSpecializedILi4ELi2ELi32ELb0ELb0EEEJSH_NS5_IJNSW_ISF_SB_EES1N_EEESI_SJ_SI_SJ_NS1I_6fusion15FusionCallbacksIS1M_NS1P_17LinearCombinationISI_fSI_fLNS_15FloatRoundStyleE2EEESH_S1O_JEEENS4_5SM1004TMEM4LOAD26SM100_TMEM_LOAD_16dp32b32xES1G_S1E_NS4_39AutoVectorizingCopyWithAssumedAlignmentILi128EEENS4_14SM90_TMA_STOREES1E_S20_S20_EEEvvEEEEvNT_6ParamsE:
[----:B------:R-:W1:Y:S01]  /*0000*/  LDC R1, c[0x0][0x37c] ;  /* 0x0000df00ff017b82 */ /* 0x000e620000000800 */
[----:B------:R-:W2:Y:S01]  /*0010*/  S2R R95, SR_TID.X ;  /* 0x00000000005f7919 */ /* 0x000ea20000002100 */
[----:B------:R-:W3:Y:S01]  /*0020*/  LDCU.64 UR8, c[0x0][0x890] ;  /* 0x00011200ff0877ac */ /* 0x000ee20008000a00 */
[----:B------:R-:W-:Y:S02]  /*0030*/  PRMT R85, RZ, 0x7610, R85 ;  /* 0x00007610ff557816 */ /* 0x000fe40000000055 */
[----:B------:R-:W-:Y:S01]  /*0040*/  ELECT P3, URZ, PT ;  /* 0x0000000000ff782f */ /* 0x000fe20003860000 */
[----:B---3--:R-:W-:-:S04]  /*0050*/  UISETP.NE.U32.AND UP0, UPT, UR8, URZ, UPT ;  /* 0x000000ff0800728c */ /* 0x008fc8000bf05070 */
[----:B------:R-:W-:Y:S01]  /*0060*/  UISETP.NE.AND.EX UP0, UPT, UR9, URZ, UPT, UP0 ;  /* 0x000000ff0900728c */ /* 0x000fe2000bf05300 */
[----:B--2---:R-:W-:-:S05]  /*0070*/  SHF.R.U32.HI R86, RZ, 0x5, R95 ;  /* 0x00000005ff567819 */ /* 0x004fca000001165f */
[----:B------:R-:W2:Y:S02]  /*0080*/  SHFL.IDX PT, R0, R86, RZ, 0x1f ;  /* 0x00001fff56007589 */ /* 0x000ea400000e0000 */
[----:B--2---:R-:W-:Y:S01]  /*0090*/  R2UR UR17, R0 ;  /* 0x00000000001172ca */ /* 0x004fe200000e0000 */
[----:B-1----:R-:W-:-:S14]  /*00a0*/  BRA.U UP0, `(.L_x_0) ;  /* 0x0000000100307547 */ /* 0x002fdc000b800000 */
[----:B------:R-:W1:Y:S02]  /*00b0*/  LDCU.64 UR4, c[0x0][0x888] ;  /* 0x00011100ff0477ac */ /* 0x000e640008000a00 */
[----:B-1----:R-:W-:-:S04]  /*00c0*/  UISETP.NE.U32.AND UP0, UPT, UR4, URZ, UPT ;  /* 0x000000ff0400728c */ /* 0x002fc8000bf05070 */
[----:B------:R-:W-:-:S09]  /*00d0*/  UISETP.NE.AND.EX UP0, UPT, UR5, URZ, UPT, UP0 ;  /* 0x000000ff0500728c */ /* 0x000fd2000bf05300 */
[----:B------:R-:W-:Y:S05]  /*00e0*/  BRA.U !UP0, `(.L_x_1) ;  /* 0x0000000108147547 */ /* 0x000fea000b800000 */
[----:B------:R-:W1:Y:S01]  /*00f0*/  LDC.64 R2, c[0x0][0x888] ;  /* 0x00022200ff027b82 */ /* 0x000e620000000a00 */
[----:B------:R-:W1:Y:S02]  /*0100*/  LDCU.64 UR4, c[0x0][0x358] ;  /* 0x00006b00ff0477ac */ /* 0x000e640008000a00 */
[----:B-1----:R1:W5:Y:S01]  /*0110*/  LDG.E R41, desc[UR4][R2.64] ;  /* 0x0000000402297981 */ /* 0x002362000c1e1900 */
[----:B------:R-:W-:Y:S01]  /*0120*/  HFMA2 R85, -RZ, RZ, 0, 5.9604644775390625e-08 ;  /* 0x00000001ff557431 */ /* 0x000fe200000001ff */
[----:B------:R-:W-:Y:S05]  /*0130*/  BRA `(.L_x_0) ;  /* 0x00000000000c7947 */ /* 0x000fea0003800000 */
.L_x_1:
[----:B------:R-:W1:Y:S01]  /*0140*/  LDCU UR4, c[0x0][0x880] ;  /* 0x00011000ff0477ac */ /* 0x000e620008000800 */
[----:B------:R-:W-:Y:S01]  /*0150*/  HFMA2 R85, -RZ, RZ, 0, 5.9604644775390625e-08 ;  /* 0x00000001ff557431 */ /* 0x000fe200000001ff */
[----:B-1----:R-:W-:-:S07]  /*0160*/  MOV R41, UR4 ;  /* 0x0000000400297c02 */ /* 0x002fce0008000f00 */
.L_x_0:
[----:B------:R-:W2:Y:S02]  /*0170*/  LDCU.64 UR4, c[0x0][0x8b0] ;  /* 0x00011600ff0477ac */ /* 0x000ea40008000a00 */
[----:B--2---:R-:W-:-:S04]  /*0180*/  UISETP.NE.U32.AND UP0, UPT, UR4, URZ, UPT ;  /* 0x000000ff0400728c */ /* 0x004fc8000bf05070 */
[----:B------:R-:W-:-:S09]  /*0190*/  UISETP.NE.AND.EX UP0, UPT, UR5, URZ, UPT, UP0 ;  /* 0x000000ff0500728c */ /* 0x000fd2000bf05300 */
[----:B------:R-:W-:Y:S05]  /*01a0*/  BRA.U UP0, `(.L_x_2) ;  /* 0x0000000100287547 */ /* 0x000fea000b800000 */
[----:B------:R-:W2:Y:S02]  /*01b0*/  LDCU.64 UR4, c[0x0][0x8a8] ;  /* 0x00011500ff0477ac */ /* 0x000ea40008000a00 */
[----:B--2---:R-:W-:-:S04]  /*01c0*/  UISETP.NE.U32.AND UP0, UPT, UR4, URZ, UPT ;  /* 0x000000ff0400728c */ /* 0x004fc8000bf05070 */
[----:B------:R-:W-:-:S09]  /*01d0*/  UISETP.NE.AND.EX UP0, UPT, UR5, URZ, UPT, UP0 ;  /* 0x000000ff0500728c */ /* 0x000fd2000bf05300 */
[----:B------:R-:W-:Y:S05]  /*01e0*/  BRA.U !UP0, `(.L_x_3) ;  /* 0x0000000108107547 */ /* 0x000fea000b800000 */
[----:B------:R-:W2:Y:S01]  /*01f0*/  LDC.64 R38, c[0x0][0x8a8] ;  /* 0x00022a00ff267b82 */ /* 0x000ea20000000a00 */
[----:B------:R-:W2:Y:S02]  /*0200*/  LDCU.64 UR4, c[0x0][0x358] ;  /* 0x00006b00ff0477ac */ /* 0x000ea40008000a00 */
[----:B--2---:R2:W5:Y:S01]  /*0210*/  LDG.E R38, desc[UR4][R38.64] ;  /* 0x0000000426267981 */ /* 0x004562000c1e1900 */
[----:B------:R-:W-:Y:S05]  /*0220*/  BRA `(.L_x_2) ;  /* 0x0000000000087947 */ /* 0x000fea0003800000 */
.L_x_3:
[----:B------:R-:W2:Y:S02]  /*0230*/  LDCU UR4, c[0x0][0x8a0] ;  /* 0x00011400ff0477ac */ /* 0x000ea40008000800 */
[----:B--2---:R-:W-:Y:S02]  /*0240*/  MOV R38, UR4 ;  /* 0x0000000400267c02 */ /* 0x004fe40008000f00 */
.L_x_2:
[----:B------:R-:W-:Y:S01]  /*0250*/  IMAD.U32 R0, RZ, RZ, UR17 ;  /* 0x00000011ff007e24 */ /* 0x000fe2000f8e00ff */
[----:B------:R-:W-:Y:S04]  /*0260*/  BSSY.RECONVERGENT B0, `(.L_x_4) ;  /* 0x000000c000007945 */ /* 0x000fe80003800200 */
[C---:B------:R-:W-:Y:S02]  /*0270*/  ISETP.NE.OR P1, PT, R0.reuse, 0x1, !P3 ;  /* 0x000000010000780c */ /* 0x040fe40005f25670 */
[----:B------:R-:W-:-:S11]  /*0280*/  ISETP.NE.OR P0, PT, R0, 0x3, !P3 ;  /* 0x000000030000780c */ /* 0x000fd60005f05670 */
[----:B------:R-:W-:Y:S05]  /*0290*/  @P1 BRA `(.L_x_5) ;  /* 0x0000000000201947 */ /* 0x000fea0003800000 */
[----:B------:R-:W3:Y:S02]  /*02a0*/  LDCU.64 UR4, c[0x0][0x348] ;  /* 0x00006900ff0477ac */ /* 0x000ee40008000a00 */
[----:B---3--:R-:W-:Y:S02]  /*02b0*/  UIADD3 UR6, UP1, UPT, UR4, 0x80, URZ ;  /* 0x0000008004067890 */ /* 0x008fe4000ff3e0ff */
[----:B------:R-:W-:Y:S02]  /*02c0*/  UIADD3 UR4, UP0, UPT, UR4, 0x180, URZ ;  /* 0x0000018004047890 */ /* 0x000fe4000ff1e0ff */
[----:B------:R-:W-:Y:S02]  /*02d0*/  UIADD3.X UR7, UPT, UPT, URZ, UR5, URZ, UP1, !UPT ;  /* 0x00000005ff077290 */ /* 0x000fe40008ffe4ff */
[----:B------:R-:W-:-:S07]  /*02e0*/  UIADD3.X UR5, UPT, UPT, URZ, UR5, URZ, UP0, !UPT ;  /* 0x00000005ff057290 */ /* 0x000fce00087fe4ff */
[----:B------:R3:W-:Y:S02]  /*02f0*/  UTMACCTL.PF [UR6] ;  /* 0x00000000060079b9 */ /* 0x0007e40008040000 */
[----:B------:R3:W-:Y:S02]  /*0300*/  UTMACCTL.PF [UR4] ;  /* 0x00000000040079b9 */ /* 0x0007e40008040000 */
[----:B---3--:R-:W-:Y:S01]  /*0310*/  NOP ;  /* 0x0000000000007918 */ /* 0x008fe20000000000 */
.L_x_5:
[----:B------:R-:W-:Y:S05]  /*0320*/  BSYNC.RECONVERGENT B0 ;  /* 0x0000000000007941 */ /* 0x000fea0003800200 */
.L_x_4:
[----:B------:R-:W-:Y:S04]  /*0330*/  BSSY.RECONVERGENT B0, `(.L_x_6) ;  /* 0x000000a000007945 */ /* 0x000fe80003800200 */
        /* <DEDUP_REMOVED lines=9> */
.L_x_7:
[----:B------:R-:W-:Y:S05]  /*03d0*/  BSYNC.RECONVERGENT B0 ;  /* 0x0000000000007941 */ /* 0x000fea0003800200 */
.L_x_6:
[----:B------:R-:W3:Y:S01]  /*03e0*/  LDCU.64 UR4, c[0x0][0x888] ;  /* 0x00011100ff0477ac */ /* 0x000ee20008000a00 */
[----:B------:R-:W-:Y:S02]  /*03f0*/  UISETP.EQ.U32.AND UP1, UPT, UR8, URZ, UPT ;  /* 0x000000ff0800728c */ /* 0x000fe4000bf22070 */
[----:B------:R-:W-:Y:S02]  /*0400*/  UPLOP3.LUT UP3, UPT, UPT, UPT, UPT, 0x80, 0x8 ;  /* 0x000000000008789c */ /* 0x000fe40003f6f070 */
[----:B---3--:R-:W-:-:S04]  /*0410*/  UISETP.NE.U32.AND UP0, UPT, UR4, URZ, UPT ;  /* 0x000000ff0400728c */ /* 0x008fc8000bf05070 */
[----:B------:R-:W-:-:S04]  /*0420*/  UISETP.NE.AND.EX UP0, UPT, UR5, URZ, UPT, UP0 ;  /* 0x000000ff0500728c */ /* 0x000fc8000bf05300 */
[----:B------:R-:W-:-:S04]  /*0430*/  UISETP.EQ.OR.EX UP2, UPT, UR9, URZ, !UP0, UP1 ;  /* 0x000000ff0900728c */ /* 0x000fc8000c742710 */
[----:B------:R-:W-:-:S06]  /*0440*/  UP2UR UR4, UPR, URZ, 0x4 ;  /* 0x00000004ff047883 */ /* 0x000fcc0008000000 */
[----:B------:R-:W-:Y:S01]  /*0450*/  MOV R88, UR4 ;  /* 0x0000000400587c02 */ /* 0x000fe20008000f00 */
[----:B------:R-:W-:Y:S06]  /*0460*/  BRA.U !UP2, `(.L_x_8) ;  /* 0x000000010a207547 */ /* 0x000fec000b800000 */
[----:B------:R-:W-:Y:S01]  /*0470*/  UISETP.NE.U32.AND UP1, UPT, UR8, URZ, UPT ;  /* 0x000000ff0800728c */ /* 0x000fe2000bf25070 */
[----:B-----5:R-:W-:Y:S01]  /*0480*/  FSETP.NEU.AND P0, PT, R41, RZ, PT ;  /* 0x000000ff2900720b */ /* 0x020fe20003f0d000 */
[----:B------:R-:W-:Y:S02]  /*0490*/  USEL UR4, URZ, 0xffffffff, UP0 ;  /* 0xffffffffff047887 */ /* 0x000fe40008000000 */
[----:B------:R-:W-:-:S10]  /*04a0*/  UISETP.NE.AND.EX UP1, UPT, UR9, URZ, UPT, UP1 ;  /* 0x000000ff0900728c */ /* 0x000fd4000bf25310 */
[----:B------:R-:W-:Y:S01]  /*04b0*/  VOTEU.ANY UP0, P0 ;  /* 0x0000000000ff7886 */ /* 0x000fe20000000100 */
[----:B------:R-:W-:-:S04]  /*04c0*/  @!UP1 USEL UR4, URZ, 0xffffffff, UP0 ;  /* 0xffffffffff049887 */ /* 0x000fc80008000000 */
[----:B------:R-:W-:-:S04]  /*04d0*/  ULOP3.LUT UR4, UR4, 0x1, URZ, 0xc0, !UPT ;  /* 0x0000000104047892 */ /* 0x000fc8000f8ec0ff */
[----:B------:R-:W-:-:S11]  /*04e0*/  UISETP.NE.U32.AND UP3, UPT, UR4, 0x1, UPT ;  /* 0x000000010400788c */ /* 0x000fd6000bf65070 */
.L_x_8:
[----:B-1----:R-:W1:Y:S01]  /*04f0*/  SHFL.IDX PT, R2, R86, RZ, 0x1f ;  /* 0x00001fff56027589 */ /* 0x002e6200000e0000 */
[----:B------:R-:W-:-:S04]  /*0500*/  UISETP.NE.AND UP0, UPT, UR17, 0x2, UPT ;  /* 0x000000021100788c */ /* 0x000fc8000bf05270 */
[----:B------:R-:W-:Y:S01]  /*0510*/  USEL UR48, URZ, 0x1, UP0 ;  /* 0x00000001ff307887 */ /* 0x000fe20008000000 */
[----:B-1----:R-:W-:-:S13]  /*0520*/  ISETP.NE.AND P0, PT, R2, RZ, PT ;  /* 0x000000ff0200720c */ /* 0x002fda0003f05270 */
[----:B------:R-:W-:Y:S05]  /*0530*/  @P0 BRA `(.L_x_9) ;  /* 0x0000000000940947 */ /* 0x000fea0003800000 */
[----:B------:R-:W-:Y:S01]  /*0540*/  ELECT P0, URZ, PT ;  /* 0x0000000000ff782f */ /* 0x000fe20003800000 */
[----:B------:R-:W-:-:S12]  /*0550*/  BSSY.RECONVERGENT B0, `(.L_x_9) ;  /* 0x0000023000007945 */ /* 0x000fd80003800200 */
[----:B------:R-:W-:Y:S05]  /*0560*/  @!P0 BRA `(.L_x_10) ;  /* 0x0000000000848947 */ /* 0x000fea0003800000 */
[----:B------:R-:W1:Y:S01]  /*0570*/  S2UR UR4, SR_CgaCtaId ;  /* 0x00000000000479c3 */ /* 0x000e620000008800 */
[----:B------:R-:W-:Y:S01]  /*0580*/  UMOV UR5, 0x400 ;  /* 0x0000040000057882 */ /* 0x000fe20000000000 */
[----:B------:R-:W-:Y:S01]  /*0590*/  UMOV UR8, 0x1 ;  /* 0x0000000100087882 */ /* 0x000fe20000000000 */
[----:B------:R-:W-:Y:S01]  /*05a0*/  UMOV UR6, 0x2 ;  /* 0x0000000200067882 */ /* 0x000fe20000000000 */
[----:B------:R-:W-:-:S04]  /*05b0*/  UIADD3 UR8, UPT, UPT, -UR8, 0x100000, URZ ;  /* 0x0010000008087890 */ /* 0x000fc8000fffe1ff */
[----:B------:R-:W-:Y:S02]  /*05c0*/  USHF.L.U32 UR9, UR8, 0xb, URZ ;  /* 0x0000000b08097899 */ /* 0x000fe400080006ff */
[----:B------:R-:W-:Y:S02]  /*05d0*/  USHF.L.U32 UR8, UR8, 0x1, URZ ;  /* 0x0000000108087899 */ /* 0x000fe400080006ff */
[----:B------:R-:W-:-:S04]  /*05e0*/  UIADD3 UR6, UPT, UPT, -UR6, 0x100000, URZ ;  /* 0x0010000006067890 */ /* 0x000fc8000fffe1ff */
[----:B------:R-:W-:Y:S02]  /*05f0*/  USHF.L.U32 UR7, UR6, 0xb, URZ ;  /* 0x0000000b06077899 */ /* 0x000fe400080006ff */
[----:B------:R-:W-:Y:S02]  /*0600*/  USHF.L.U32 UR6, UR6, 0x1, URZ ;  /* 0x0000000106067899 */ /* 0x000fe400080006ff */
[----:B-1----:R-:W-:Y:S01]  /*0610*/  ULEA UR4, UR4, UR5, 0x18 ;  /* 0x0000000504047291 */ /* 0x002fe2000f8ec0ff */
[----:B------:R-:W1:Y:S11]  /*0620*/  FENCE.VIEW.ASYNC.S ;  /* 0x00000000000073c6 */ /* 0x000e760000000000 */
[----:B-1----:R1:W3:Y:S01]  /*0630*/  SYNCS.EXCH.64 URZ, [UR4], UR8 ;  /* 0x0000000804ff75b2 */ /* 0x0022e20008000100 */
[----:B------:R1:W4:Y:S01]  /*0640*/  SYNCS.EXCH.64 URZ, [UR4+0x50], UR6 ;  /* 0x0000500604ff75b2 */ /* 0x0003220008000100 */
[----:B------:R1:W1:Y:S01]  /*0650*/  SYNCS.EXCH.64 URZ, [UR4+0x8], UR8 ;  /* 0x0000080804ff75b2 */ /* 0x0002620008000100 */
        /* <DEDUP_REMOVED lines=17> */
[----:B------:R-:W-:Y:S01]  /*0770*/  NOP ;  /* 0x0000000000007918 */ /* 0x000fe20000000000 */
.L_x_10:
[----:B-1----:R-:W-:Y:S05]  /*0780*/  BSYNC.RECONVERGENT B0 ;  /* 0x0000000000007941 */ /* 0x002fea0003800200 */
.L_x_9:
[----:B------:R-:W1:Y:S01]  /*0790*/  SHFL.IDX PT, R2, R86, RZ, 0x1f ;  /* 0x00001fff56027589 */ /* 0x000e6200000e0000 */
[----:B------:R-:W-:Y:S01]  /*07a0*/  NOP ;  /* 0x0000000000007918 */ /* 0x000fe20000000000 */
[----:B-1----:R-:W-:-:S13]  /*07b0*/  ISETP.NE.AND P0, PT, R2, 0x1, PT ;  /* 0x000000010200780c */ /* 0x002fda0003f05270 */
[----:B------:R-:W-:Y:S05]  /*07c0*/  @P0 BRA `(.L_x_11) ;  /* 0x0000000000580947 */ /* 0x000fea0003800000 */
        /* <DEDUP_REMOVED lines=9> */
[----:B------:R-:W-:Y:S01]  /*0860*/  USHF.L.U32 UR6, UR6, 0x1, URZ ;  /* 0x0000000106067899 */ /* 0x000fe200080006ff */
[----:B------:R-:W-:Y:S01]  /*0870*/  ELECT P0, URZ, PT ;  /* 0x0000000000ff782f */ /* 0x000fe20003800000 */
[----:B-1----:R-:W-:Y:S01]  /*0880*/  ULEA UR4, UR4, UR5, 0x18 ;  /* 0x0000000504047291 */ /* 0x002fe2000f8ec0ff */
[----:B------:R-:W1:Y:S11]  /*0890*/  FENCE.VIEW.ASYNC.S ;  /* 0x00000000000073c6 */ /* 0x000e760000000000 */
[----:B-1----:R1:W1:Y:S01]  /*08a0*/  SYNCS.EXCH.64 URZ, [UR4+0xa0], UR8 ;  /* 0x0000a00804ff75b2 */ /* 0x0022620008000100 */
        /* <DEDUP_REMOVED lines=8> */
.L_x_11:
[----:B------:R-:W2:Y:S01]  /*0930*/  SHFL.IDX PT, R2, R86, RZ, 0x1f ;  /* 0x00001fff56027589 */ /* 0x000ea200000e0000 */
[----:B------:R-:W-:Y:S01]  /*0940*/  NOP ;  /* 0x0000000000007918 */ /* 0x000fe20000000000 */
[----:B--2---:R-:W-:-:S13]  /*0950*/  ISETP.NE.AND P0, PT, R2, 0x3, PT ;  /* 0x000000030200780c */ /* 0x004fda0003f05270 */
[----:B------:R-:W-:Y:S05]  /*0960*/  @P0 BRA `(.L_x_12) ;  /* 0x0000000000300947 */ /* 0x000fea0003800000 */
[----:B-1----:R-:W1:Y:S01]  /*0970*/  S2UR UR6, SR_CgaCtaId ;  /* 0x00000000000679c3 */ /* 0x002e620000008800 */
[----:B------:R-:W-:Y:S01]  /*0980*/  UMOV UR4, 0x400 ;  /* 0x0000040000047882 */ /* 0x000fe20000000000 */
[----:B------:R-:W-:Y:S01]  /*0990*/  UMOV UR5, 0x20 ;  /* 0x0000002000057882 */ /* 0x000fe20000000000 */
[----:B------:R-:W-:Y:S01]  /*09a0*/  ELECT P0, URZ, PT ;  /* 0x0000000000ff782f */ /* 0x000fe20003800000 */
[----:B-1----:R-:W-:Y:S02]  /*09b0*/  ULEA UR6, UR6, UR4, 0x18 ;  /* 0x0000000406067291 */ /* 0x002fe4000f8ec0ff */
[----:B------:R-:W-:-:S04]  /*09c0*/  UIADD3 UR4, UPT, UPT, -UR5, 0x100000, URZ ;  /* 0x0010000005047890 */ /* 0x000fc8000fffe1ff */
[----:B------:R-:W-:Y:S02]  /*09d0*/  USHF.L.U32 UR5, UR4, 0xb, URZ ;  /* 0x0000000b04057899 */ /* 0x000fe400080006ff */
[----:B------:R-:W-:Y:S01]  /*09e0*/  USHF.L.U32 UR4, UR4, 0x1, URZ ;  /* 0x0000000104047899 */ /* 0x000fe200080006ff */
[----:B------:R-:W1:Y:S11]  /*09f0*/  FENCE.VIEW.ASYNC.S ;  /* 0x00000000000073c6 */ /* 0x000e760000000000 */
[----:B-1----:R2:W1:Y:S01]  /*0a00*/  SYNCS.EXCH.64 URZ, [UR6+0xe0], UR4 ;  /* 0x0000e00406ff75b2 */ /* 0x0024620008000100 */
[----:B------:R2:W1:Y:S02]  /*0a10*/  SYNCS.EXCH.64 URZ, [UR6+0xe8], UR4 ;  /* 0x0000e80406ff75b2 */ /* 0x0004640008000100 */
[----:B--2---:R-:W-:Y:S01]  /*0a20*/  NOP ;  /* 0x0000000000007918 */ /* 0x004fe20000000000 */
.L_x_12:
[----:B------:R-:W2:Y:S01]  /*0a30*/  SHFL.IDX PT, R2, R86, RZ, 0x1f ;  /* 0x00001fff56027589 */ /* 0x000ea200000e0000 */
[----:B------:R-:W-:Y:S01]  /*0a40*/  NOP ;  /* 0x0000000000007918 */ /* 0x000fe20000000000 */
[----:B--2---:R-:W-:-:S13]  /*0a50*/  ISETP.NE.AND P0, PT, R2, 0x4, PT ;  /* 0x000000040200780c */ /* 0x004fda0003f05270 */
[----:B------:R-:W-:Y:S05]  /*0a60*/  @P0 BRA `(.L_x_13) ;  /* 0x00000000004c0947 */ /* 0x000fea0003800000 */
[----:B-1----:R-:W1:Y:S01]  /*0a70*/  S2UR UR6, SR_CgaCtaId ;  /* 0x00000000000679c3 */ /* 0x002e620000008800 */
[----:B------:R-:W-:Y:S01]  /*0a80*/  UMOV UR4, 0x1e0 ;  /* 0x000001e000047882 */ /* 0x000fe20000000000 */
[----:B------:R-:W-:Y:S01]  /*0a90*/  UMOV UR5, 0x400 ;  /* 0x0000040000057882 */ /* 0x000fe20000000000 */
[----:B------:R-:W-:Y:S01]  /*0aa0*/  USEL UR4, UR4, 0x1a0, UP3 ;  /* 0x000001a004047887 */ /* 0x000fe20009800000 */
[----:B------:R-:W-:Y:S01]  /*0ab0*/  UMOV UR8, 0x1 ;  /* 0x0000000100087882 */ /* 0x000fe20000000000 */
[----:B------:R-:W-:Y:S01]  /*0ac0*/  ELECT P0, URZ, PT ;  /* 0x0000000000ff782f */ /* 0x000fe20003800000 */
[----:B------:R-:W-:-:S04]  /*0ad0*/  UIADD3 UR8, UPT, UPT, -UR8, 0x100000, URZ ;  /* 0x0010000008087890 */ /* 0x000fc8000fffe1ff */
[----:B------:R-:W-:Y:S02]  /*0ae0*/  USHF.L.U32 UR9, UR8, 0xb, URZ ;  /* 0x0000000b08097899 */ /* 0x000fe400080006ff */
[----:B------:R-:W-:Y:S02]  /*0af0*/  USHF.L.U32 UR8, UR8, 0x1, URZ ;  /* 0x0000000108087899 */ /* 0x000fe400080006ff */
[----:B-1----:R-:W-:Y:S02]  /*0b00*/  ULEA UR6, UR6, UR5, 0x18 ;  /* 0x0000000506067291 */ /* 0x002fe4000f8ec0ff */
[----:B------:R-:W-:-:S04]  /*0b10*/  UIADD3 UR4, UPT, UPT, -UR4, 0x100000, URZ ;  /* 0x0010000004047890 */ /* 0x000fc8000fffe1ff */
[----:B------:R-:W-:Y:S02]  /*0b20*/  USHF.L.U32 UR5, UR4, 0xb, URZ ;  /* 0x0000000b04057899 */ /* 0x000fe400080006ff */
[----:B------:R-:W-:Y:S01]  /*0b30*/  USHF.L.U32 UR4, UR4, 0x1, URZ ;  /* 0x0000000104047899 */ /* 0x000fe200080006ff */
[----:B------:R-:W1:Y:S03]  /*0b40*/  FENCE.VIEW.ASYNC.S ;  /* 0x00000000000073c6 */ /* 0x000e660000000000 */
[----:B-1----:R2:W1:Y:S08]  /*0b50*/  SYNCS.EXCH.64 URZ, [UR6+0xf0], UR8 ;  /* 0x0000f00806ff75b2 */ /* 0x0024700008000100 */
[----:B------:R2:W1:Y:S01]  /*0b60*/  SYNCS.EXCH.64 URZ, [UR6+0x100], UR4 ;  /* 0x0001000406ff75b2 */ /* 0x0004620008000100 */
[----:B------:R2:W1:Y:S01]  /*0b70*/  SYNCS.EXCH.64 URZ, [UR6+0xf8], UR8 ;  /* 0x0000f80806ff75b2 */ /* 0x0004620008000100 */
[----:B------:R2:W1:Y:S02]  /*0b80*/  SYNCS.EXCH.64 URZ, [UR6+0x108], UR4 ;  /* 0x0001080406ff75b2 */ /* 0x0004640008000100 */
[----:B--2---:R-:W-:Y:S01]  /*0b90*/  NOP ;  /* 0x0000000000007918 */ /* 0x004fe20000000000 */
.L_x_13:
[----:B------:R-:W2:Y:S01]  /*0ba0*/  SHFL.IDX PT, R2, R86, RZ, 0x1f ;  /* 0x00001fff56027589 */ /* 0x000ea200000e0000 */
[----:B------:R-:W-:Y:S01]  /*0bb0*/  NOP ;  /* 0x0000000000007918 */ /* 0x000fe20000000000 */
[----:B--2---:R-:W-:-:S13]  /*0bc0*/  ISETP.NE.AND P0, PT, R2, 0x5, PT ;  /* 0x000000050200780c */ /* 0x004fda0003f05270 */
[----:B------:R-:W-:Y:S05]  /*0bd0*/  @P0 BRA `(.L_x_14) ;  /* 0x0000000000580947 */ /* 0x000fea0003800000 */
[----:B-1----:R-:W1:Y:S01]  /*0be0*/  S2UR UR4, SR_CgaCtaId ;  /* 0x00000000000479c3 */ /* 0x002e620000008800 */
        /* <DEDUP_REMOVED lines=19> */
[----:B------:R2:W1:Y:S02]  /*0d20*/  SYNCS.EXCH.64 URZ, [UR4+0x148], UR6 ;  /* 0x0001480604ff75b2 */ /* 0x0004640008000100 */
[----:B--2---:R-:W-:Y:S01]  /*0d30*/  NOP ;  /* 0x0000000000007918 */ /* 0x004fe20000000000 */
.L_x_14:
[----:B------:R-:W2:Y:S01]  /*0d40*/  SHFL.IDX PT, R2, R86, RZ, 0x1f ;  /* 0x00001fff56027589 */ /* 0x000ea200000e0000 */
[----:B------:R-:W-:Y:S01]  /*0d50*/  NOP ;  /* 0x0000000000007918 */ /* 0x000fe20000000000 */
[----:B--2---:R-:W-:-:S13]  /*0d60*/  ISETP.NE.AND P0, PT, R2, 0x3, PT ;  /* 0x000000030200780c */ /* 0x004fda0003f05270 */
[----:B------:R-:W-:Y:S05]  /*0d70*/  @P0 BRA `(.L_x_15) ;  /* 0x0000000000380947 */ /* 0x000fea0003800000 */
[----:B------:R-:W2:Y:S01]  /*0d80*/  S2UR UR5, SR_CgaCtaId ;  /* 0x00000000000579c3 */ /* 0x000ea20000008800 */
[----:B-1----:R-:W-:Y:S01]  /*0d90*/  UMOV UR4, 0x400 ;  /* 0x0000040000047882 */ /* 0x002fe20000000000 */
[----:B------:R-:W-:Y:S01]  /*0da0*/  UMOV UR6, 0x20 ;  /* 0x0000002000067882 */ /* 0x000fe20000000000 */
[----:B------:R-:W-:Y:S01]  /*0db0*/  ELECT P0, URZ, PT ;  /* 0x0000000000ff782f */ /* 0x000fe20003800000 */
[----:B------:R-:W-:-:S04]  /*0dc0*/  UIADD3 UR6, UPT, UPT, -UR6, 0x100000, URZ ;  /* 0x0010000006067890 */ /* 0x000fc8000fffe1ff */
[----:B------:R-:W-:Y:S02]  /*0dd0*/  USHF.L.U32 UR7, UR6, 0xb, URZ ;  /* 0x0000000b06077899 */ /* 0x000fe400080006ff */
[----:B------:R-:W-:Y:S02]  /*0de0*/  USHF.L.U32 UR6, UR6, 0x1, URZ ;  /* 0x0000000106067899 */ /* 0x000fe400080006ff */
[----:B--2---:R-:W-:Y:S01]  /*0df0*/  ULEA UR4, UR5, UR4, 0x18 ;  /* 0x0000000405047291 */ /* 0x004fe2000f8ec0ff */
[----:B------:R-:W1:Y:S11]  /*0e00*/  FENCE.VIEW.ASYNC.S ;  /* 0x00000000000073c6 */ /* 0x000e760000000000 */
[----:B-1----:R2:W1:Y:S01]  /*0e10*/  SYNCS.EXCH.64 URZ, [UR4+0x150], UR6 ;  /* 0x0001500604ff75b2 */ /* 0x0024620008000100 */
[----:B------:R2:W1:Y:S01]  /*0e20*/  SYNCS.EXCH.64 URZ, [UR4+0x160], UR6 ;  /* 0x0001600604ff75b2 */ /* 0x0004620008000100 */
[----:B------:R2:W1:Y:S01]  /*0e30*/  SYNCS.EXCH.64 URZ, [UR4+0x158], UR6 ;  /* 0x0001580604ff75b2 */ /* 0x0004620008000100 */
[----:B------:R2:W1:Y:S02]  /*0e40*/  SYNCS.EXCH.64 URZ, [UR4+0x168], UR6 ;  /* 0x0001680604ff75b2 */ /* 0x0004640008000100 */
[----:B--2---:R-:W-:Y:S01]  /*0e50*/  NOP ;  /* 0x0000000000007918 */ /* 0x004fe20000000000 */
.L_x_15:
[----:B-1----:R-:W1:Y:S01]  /*0e60*/  LDCU UR4, c[0x0][0x36c] ;  /* 0x00006d80ff0477ac */ /* 0x002e620008000800 */
[----:B------:R-:W-:Y:S01]  /*0e70*/  ISETP.NE.OR P3, PT, R0, 0x2, !P3 ;  /* 0x000000020000780c */ /* 0x000fe20005f65670 */
[----:B------:R-:W-:Y:S01]  /*0e80*/  NOP ;  /* 0x0000000000007918 */ /* 0x000fe20000000000 */
[----:B------:R-:W-:Y:S01]  /*0e90*/  LOP3.LUT R0, R95, 0x1f, RZ, 0xc0, !PT ;  /* 0x0000001f5f007812 */ /* 0x000fe200078ec0ff */
[----:B------:R-:W-:Y:S02]  /*0ea0*/  UISETP.NE.AND UP4, UPT, UR17, URZ, UPT ;  /* 0x000000ff1100728c */ /* 0x000fe4000bf85270 */
[----:B-1----:R-:W-:-:S09]  /*0eb0*/  UISETP.EQ.U32.AND UP5, UPT, UR4, 0x1, UPT ;  /* 0x000000010400788c */ /* 0x002fd2000bfa2070 */
[----:B------:R-:W-:Y:S05]  /*0ec0*/  BRA.U !UP5, `(.L_x_16) ;  /* 0x000000010d087547 */ /* 0x000fea000b800000 */
[----:B---34-:R-:W-:Y:S01]  /*0ed0*/  UCGABAR_ARV ;  /* 0x00000000000079c7 */ /* 0x018fe20008000000 */
[----:B------:R-:W-:Y:S05]  /*0ee0*/  BRA `(.L_x_17) ;  /* 0x0000000000047947 */ /* 0x000fea0003800000 */
.L_x_16:
[----:B---34-:R-:W-:Y:S01]  /*0ef0*/  NOP ;  /* 0x0000000000007918 */ /* 0x018fe20000000000 */
.L_x_17:
[----:B------:R-:W1:Y:S01]  /*0f00*/  S2UR UR7, SR_CTAID.X ;  /* 0x00000000000779c3 */ /* 0x000e620000002500 */
[----:B------:R-:W-:-:S05]  /*0f10*/  CS2R.32 R87, SR_CgaSize ;  /* 0x0000000000577805 */ /* 0x000fca0000008a00 */
[----:B------:R-:W-:-:S05]  /*0f20*/  IMAD R87, R87, -0xa0, RZ ;  /* 0xffffff6057577824 */ /* 0x000fca00078e02ff */
[----:B------:R-:W-:-:S14]  /*0f30*/  R2UR UR5, R87 ;  /* 0x00000000570572ca */ /* 0x000fdc00000e0000 */
[----:B------:R-:W2:Y:S01]  /*0f40*/  LDCU UR5, c[0x0][UR5+0x2b0] ;  /* 0x00005600050577ac */ /* 0x000ea20008000800 */
[----:B------:R-:W-:-:S05]  /*0f50*/  CS2R.32 R87, SR_CgaSize ;  /* 0x0000000000577805 */ /* 0x000fca0000008a00 */
[----:B------:R-:W-:-:S05]  /*0f60*/  IMAD R87, R87, -0xa0, RZ ;  /* 0xffffff6057577824 */ /* 0x000fca00078e02ff */
[----:B------:R-:W-:-:S14]  /*0f70*/  R2UR UR4, R87 ;  /* 0x00000000570472ca */ /* 0x000fdc00000e0000 */
[----:B------:R-:W3:Y:S01]  /*0f80*/  LDCU UR4, c[0x0][UR4+0x2b4] ;  /* 0x00005680040477ac */ /* 0x000ee20008000800 */
[----:B------:R-:W4:Y:S01]  /*0f90*/  S2UR UR8, SR_CTAID.Y ;  /* 0x00000000000879c3 */ /* 0x000f220000002600 */
[----:B------:R-:W-:-:S05]  /*0fa0*/  CS2R.32 R87, SR_CgaSize ;  /* 0x0000000000577805 */ /* 0x000fca0000008a00 */
[----:B------:R-:W-:-:S05]  /*0fb0*/  IMAD R87, R87, -0xa0, RZ ;  /* 0xffffff6057577824 */ /* 0x000fca00078e02ff */
[----:B------:R-:W-:-:S14]  /*0fc0*/  R2UR UR9, R87 ;  /* 0x00000000570972ca */ /* 0x000fdc00000e0000 */
[----:B------:R-:W3:Y:S01]  /*0fd0*/  LDCU UR9, c[0x0][UR9+0x2a0] ;  /* 0x00005400090977ac */ /* 0x000ee20008000800 */
[----:B------:R-:W4:Y:S01]  /*0fe0*/  LDCU UR21, c[0x0][0xb24] ;  /* 0x00016480ff1577ac */ /* 0x000f220008000800 */
[----:B------:R-:W3:Y:S01]  /*0ff0*/  S2UR UR10, SR_CgaCtaId ;  /* 0x00000000000a79c3 */ /* 0x000ee20000008800 */
[----:B------:R-:W-:-:S05]  /*1000*/  CS2R.32 R87, SR_CgaSize ;  /* 0x0000000000577805 */ /* 0x000fca0000008a00 */
[----:B------:R-:W-:-:S05]  /*1010*/  IMAD R87, R87, -0xa0, RZ ;  /* 0xffffff6057577824 */ /* 0x000fca00078e02ff */
[----:B------:R-:W-:-:S14]  /*1020*/  R2UR UR59, R87 ;  /* 0x00000000573b72ca */ /* 0x000fdc00000e0000 */
[----:B------:R-:W3:Y:S01]  /*1030*/  LDCU UR59, c[0x0][UR59+0x2a4] ;  /* 0x000054803b3b77ac */ /* 0x000ee20008000800 */
[----:B------:R-:W3:Y:S01]  /*1040*/  LDCU UR42, c[0x0][0xb24] ;  /* 0x00016480ff2a77ac */ /* 0x000ee20008000800 */
[----:B-1----:R-:W-:Y:S01]  /*1050*/  I2FP.F32.U32 R3, UR7 ;  /* 0x0000000700037c45 */ /* 0x002fe20008201000 */
[----:B------:R-:W1:Y:S01]  /*1060*/  S2UR UR36, SR_CTAID.Z ;  /* 0x00000000002479c3 */ /* 0x000e620000002700 */
[----:B------:R-:W1:Y:S03]  /*1070*/  LDCU UR27, c[0x0][0xb30] ;  /* 0x00016600ff1b77ac */ /* 0x000e660008000800 */
[----:B--2---:R-:W-:Y:S01]  /*1080*/  FMUL R3, R3, UR5 ;  /* 0x0000000503037c20 */ /* 0x004fe20008400000 */
[----:B------:R-:W-:Y:S01]  /*1090*/  UMOV UR16, UR7 ;  /* 0x0000000700107c82 */ /* 0x000fe20008000000 */
[----:B----4-:R-:W-:Y:S01]  /*10a0*/  UISETP.GE.AND UP2, UPT, UR21, 0x1, UPT ;  /* 0x000000011500788c */ /* 0x010fe2000bf46270 */
[----:B------:R-:W-:Y:S01]  /*10b0*/  I2FP.F32.U32 R2, UR8 ;  /* 0x0000000800027c45 */ /* 0x000fe20008201000 */
[----:B------:R-:W-:-:S02]  /*10c0*/  UMOV UR20, UR8 ;  /* 0x0000000800147c82 */ /* 0x000fc40008000000 */
[----:B------:R-:W2:Y:S02]  /*10d0*/  F2I.U32.TRUNC.NTZ R3, R3 ;  /* 0x0000000300037305 */ /* 0x000ea4000020f000 */
[----:B---3--:R-:W-:Y:S01]  /*10e0*/  FMUL R2, R2, UR4 ;  /* 0x0000000402027c20 */ /* 0x008fe20008400000 */
[----:B------:R-:W-:-:S05]  /*10f0*/  USHF.L.U32 UR28, UR10, 0xb, URZ ;  /* 0x0000000b0a1c7899 */ /* 0x000fca00080006ff */
[----:B------:R-:W3:Y:S01]  /*1100*/  F2I.U32.TRUNC.NTZ R2, R2 ;  /* 0x0000000200027305 */ /* 0x000ee2000020f000 */
[----:B--2---:R-:W-:Y:S02]  /*1110*/  R2UR UR4, R3 ;  /* 0x00000000030472ca */ /* 0x004fe400000e0000 */
[----:B---3--:R-:W-:Y:S02]  /*1120*/  R2UR UR6, R2 ;  /* 0x00000000020672ca */ /* 0x008fe400000e0000 */
[----:B------:R-:W-:-:S09]  /*1130*/  PRMT R2, RZ, 0x7610, R2 ;  /* 0x00007610ff027816 */ /* 0x000fd20000000002 */
[----:B------:R-:W-:-:S04]  /*1140*/  UIADD3 UR5, UPT, UPT, -UR4, URZ, URZ ;  /* 0x000000ff04057290 */ /* 0x000fc8000fffe1ff */
[----:B------:R-:W-:Y:S02]  /*1150*/  UIMAD UR5, UR9, UR5, UR7 ;  /* 0x00000005090572a4 */ /* 0x000fe4000f8e0207 */
[----:B------:R-:W-:-:S04]  /*1160*/  UIADD3 UR4, UPT, UPT, -UR6, URZ, URZ ;  /* 0x000000ff06047290 */ /* 0x000fc8000fffe1ff */
[----:B------:R-:W-:Y:S01]  /*1170*/  IMAD.U32 R87, RZ, RZ, UR5 ;  /* 0x00000005ff577e24 */ /* 0x000fe2000f8e00ff */
[----:B------:R-:W-:Y:S01]  /*1180*/  UIMAD UR59, UR59, UR4, UR8 ;  /* 0x000000043b3b72a4 */ /* 0x000fe2000f8e0208 */
[----:B-1----:R-:W-:Y:S11]  /*1190*/  BRA.U UP4, `(.L_x_18) ;  /* 0x0000000104287547 */ /* 0x002ff6000b800000 */
[----:B------:R-:W-:Y:S01]  /*11a0*/  R2UR UR4, R87 ;  /* 0x00000000570472ca */ /* 0x000fe200000e0000 */
[----:B------:R-:W-:Y:S02]  /*11b0*/  UISETP.NE.AND UP0, UPT, UR59, URZ, UPT ;  /* 0x000000ff3b00728c */ /* 0x000fe4000bf05270 */
[----:B------:R-:W-:-:S10]  /*11c0*/  UISETP.NE.AND UP1, UPT, UR59, 0x1, UPT ;  /* 0x000000013b00788c */ /* 0x000fd4000bf25270 */
[----:B------:R-:W-:-:S04]  /*11d0*/  UISETP.EQ.OR UP0, UPT, UR4, URZ, !UP0 ;  /* 0x000000ff0400728c */ /* 0x000fc8000c702670 */
[----:B------:R-:W-:Y:S02]  /*11e0*/  USEL UR5, URZ, 0x1, !UP0 ;  /* 0x00000001ff057887 */ /* 0x000fe4000c000000 */
[----:B------:R-:W-:Y:S02]  /*11f0*/  UISETP.NE.AND UP0, UPT, UR4, URZ, UPT ;  /* 0x000000ff0400728c */ /* 0x000fe4000bf05270 */
[----:B------:R-:W-:-:S04]  /*1200*/  USEL UR4, URZ, 0x2, UP1 ;  /* 0x00000002ff047887 */ /* 0x000fc80008800000 */
[----:B------:R-:W-:-:S04]  /*1210*/  USEL UR4, UR4, 0x2, UP0 ;  /* 0x0000000204047887 */ /* 0x000fc80008000000 */
[----:B------:R-:W-:-:S06]  /*1220*/  UIADD3 UR4, UPT, UPT, UR5, UR4, URZ ;  /* 0x0000000405047290 */ /* 0x000fcc000fffe0ff */
[----:B------:R-:W-:Y:S02]  /*1230*/  MOV R2, UR4 ;  /* 0x0000000400027c02 */ /* 0x000fe40008000f00 */
.L_x_18:
[----:B------:R-:W-:Y:S05]  /*1240*/  BRA.U !UP2, `(.L_x_19) ;  /* 0x000000010ad47547 */ /* 0x000fea000b800000 */
[----:B------:R-:W1:Y:S01]  /*1250*/  LDCU.128 UR12, c[0x0][0xb10] ;  /* 0x00016200ff0c77ac */ /* 0x000e620008000c00 */
[----:B------:R-:W2:Y:S01]  /*1260*/  LDCU UR6, c[0x0][0x370] ;  /* 0x00006e00ff0677ac */ /* 0x000ea20008000800 */
[----:B------:R-:W3:Y:S01]  /*1270*/  LDCU UR5, c[0x0][0x374] ;  /* 0x00006e80ff0577ac */ /* 0x000ee20008000800 */
[----:B------:R-:W4:Y:S01]  /*1280*/  LDCU UR26, c[0x0][0xb0c] ;  /* 0x00016180ff1a77ac */ /* 0x000f220008000800 */
[----:B------:R-:W4:Y:S01]  /*1290*/  LDCU UR4, c[0x0][0xb20] ;  /* 0x00016400ff0477ac */ /* 0x000f220008000800 */
[----:B------:R-:W4:Y:S01]  /*12a0*/  LDCU.64 UR8, c[0x0][0xb28] ;  /* 0x00016500ff0877ac */ /* 0x000f220008000a00 */
[----:B-1----:R-:W-:Y:S02]  /*12b0*/  UISETP.NE.AND UP0, UPT, UR14, 0x1, UPT ;  /* 0x000000010e00788c */ /* 0x002fe4000bf05270 */
[----:B---3--:R-:W-:Y:S02]  /*12c0*/  UIMAD.WIDE.U32 UR10, UR5, UR15, URZ ;  /* 0x0000000f050a72a5 */ /* 0x008fe4000f8e00ff */
[----:B--2---:R-:W-:-:S02]  /*12d0*/  UIMAD.WIDE.U32 UR22, UR6, UR12, URZ ;  /* 0x0000000c061672a5 */ /* 0x004fc4000f8e00ff */
[----:B----4-:R-:W-:Y:S02]  /*12e0*/  UISETP.NE.AND UP1, UPT, UR26, 0x1, UPT ;  /* 0x000000011a00788c */ /* 0x010fe4000bf25270 */
[----:B------:R-:W-:Y:S01]  /*12f0*/  UISETP.NE.AND UP2, UPT, UR21, 0x1, UPT ;  /* 0x000000011500788c */ /* 0x000fe2000bf45270 */
[----:B------:R-:W-:Y:S02]  /*1300*/  UMOV UR10, UR11 ;  /* 0x0000000b000a7c82 */ /* 0x000fe40008000000 */
[----:B------:R-:W-:Y:S01]  /*1310*/  UMOV UR22, UR23 ;  /* 0x0000001700167c82 */ /* 0x000fe20008000000 */
[----:B------:R-:W-:Y:S02]  /*1320*/  @UP0 USHF.R.U32.HI UR5, URZ, UR4, UR10 ;  /* 0x00000004ff050299 */ /* 0x000fe4000801160a */
[----:B------:R-:W-:Y:S02]  /*1330*/  UIMAD.WIDE.U32 UR24, UR20, UR15, URZ ;  /* 0x0000000f141872a5 */ /* 0x000fe4000f8e00ff */
[----:B------:R-:W-:-:S02]  /*1340*/  UIMAD.WIDE.U32 UR10, UR5, UR8, URZ ;  /* 0x00000008050a72a5 */ /* 0x000fc4000f8e00ff */
[----:B------:R-:W-:Y:S02]  /*1350*/  @UP1 USHF.R.U32.HI UR6, URZ, UR13, UR22 ;  /* 0x0000000dff061299 */ /* 0x000fe40008011616 */
[----:B------:R-:W-:Y:S02]  /*1360*/  UIMAD.WIDE.U32 UR18, UR16, UR12, URZ ;  /* 0x0000000c101272a5 */ /* 0x000fe4000f8e00ff */
[----:B------:R-:W-:Y:S01]  /*1370*/  UIMAD.WIDE.U32 UR22, UR6, UR8, URZ ;  /* 0x00000008061672a5 */ /* 0x000fe2000f8e00ff */
[----:B------:R-:W-:Y:S01]  /*1380*/  UMOV UR24, UR25 ;  /* 0x0000001900187c82 */ /* 0x000fe20008000000 */
[----:B------:R-:W-:Y:S01]  /*1390*/  UMOV UR10, UR11 ;  /* 0x0000000b000a7c82 */ /* 0x000fe20008000000 */
[----:B------:R-:W-:Y:S02]  /*13a0*/  USHF.R.U32.HI UR24, URZ, UR4, UR24 ;  /* 0x00000004ff187299 */ /* 0x000fe40008011618 */
[----:B------:R-:W-:Y:S02]  /*13b0*/  @UP2 USHF.R.U32.HI UR5, URZ, UR9, UR10 ;  /* 0x00000009ff052299 */ /* 0x000fe4000801160a */
[----:B------:R-:W-:Y:S01]  /*13c0*/  UMOV UR7, UR23 ;  /* 0x0000001700077c82 */ /* 0x000fe20008000000 */
[----:B------:R-:W-:Y:S01]  /*13d0*/  UMOV UR18, UR19 ;  /* 0x0000001300127c82 */ /* 0x000fe20008000000 */
[----:B------:R-:W-:-:S02]  /*13e0*/  @UP2 USHF.R.U32.HI UR6, URZ, UR9, UR7 ;  /* 0x00000009ff062299 */ /* 0x000fc40008011607 */
[----:B------:R-:W-:Y:S02]  /*13f0*/  USHF.R.U32.HI UR18, URZ, UR13, UR18 ;  /* 0x0000000dff127299 */ /* 0x000fe40008011612 */
[----:B------:R-:W-:Y:S02]  /*1400*/  USEL UR4, UR20, UR24, !UP0 ;  /* 0x0000001814047287 */ /* 0x000fe4000c000000 */
[----:B------:R-:W-:Y:S02]  /*1410*/  UIMAD UR7, UR5, UR21, URZ ;  /* 0x00000015050772a4 */ /* 0x000fe4000f8e02ff */
[----:B------:R-:W-:Y:S02]  /*1420*/  USEL UR5, UR16, UR18, !UP1 ;  /* 0x0000001210057287 */ /* 0x000fe4000c800000 */
[----:B------:R-:W-:Y:S02]  /*1430*/  UIMAD UR12, UR6, UR21, URZ ;  /* 0x00000015060c72a4 */ /* 0x000fe4000f8e02ff */
[----:B------:R-:W-:-:S02]  /*1440*/  UISETP.GE.AND UP0, UPT, UR4, UR7, UPT ;  /* 0x000000070400728c */ /* 0x000fc4000bf06270 */
[----:B------:R-:W-:Y:S02]  /*1450*/  UIMAD.WIDE.U32 UR10, UR4, UR8, URZ ;  /* 0x00000008040a72a5 */ /* 0x000fe4000f8e00ff */
[----:B------:R-:W-:Y:S02]  /*1460*/  UISETP.GE.OR UP0, UPT, UR5, UR12, UP0 ;  /* 0x0000000c0500728c */ /* 0x000fe40008706670 */
[----:B------:R-:W-:Y:S02]  /*1470*/  UIMAD.WIDE.U32 UR12, UR5, UR8, URZ ;  /* 0x00000008050c72a5 */ /* 0x000fe4000f8e00ff */
[----:B------:R-:W-:Y:S01]  /*1480*/  UIADD3 UR10, UPT, UPT, -UR4, URZ, URZ ;  /* 0x000000ff040a7290 */ /* 0x000fe2000fffe1ff */
[----:B------:R-:W-:Y:S01]  /*1490*/  UMOV UR8, UR11 ;  /* 0x0000000b00087c82 */ /* 0x000fe20008000000 */
[----:B------:R-:W-:Y:S02]  /*14a0*/  UIADD3 UR11, UPT, UPT, -UR5, URZ, URZ ;  /* 0x000000ff050b7290 */ /* 0x000fe4000fffe1ff */
[----:B------:R-:W-:-:S03]  /*14b0*/  USHF.R.U32.HI UR8, URZ, UR9, UR8 ;  /* 0x00000009ff087299 */ /* 0x000fc60008011608 */
[----:B------:R-:W-:Y:S01]  /*14c0*/  @!UP0 UMOV UR7, UR13 ;  /* 0x0000000d00078c82 */ /* 0x000fe20008000000 */
[----:B------:R-:W-:Y:S02]  /*14d0*/  UIMAD UR20, UR14, UR10, UR20 ;  /* 0x0000000a0e1472a4 */ /* 0x000fe4000f8e0214 */
[----:B------:R-:W-:Y:S02]  /*14e0*/  USEL UR8, UR4, UR8, !UP2 ;  /* 0x0000000804087287 */ /* 0x000fe4000d000000 */
[----:B------:R-:W-:Y:S02]  /*14f0*/  @!UP0 USHF.R.U32.HI UR7, URZ, UR9, UR7 ;  /* 0x00000009ff078299 */ /* 0x000fe40008011607 */
[----:B------:R-:W-:Y:S02]  /*1500*/  UIADD3 UR9, UPT, UPT, -UR8, URZ, URZ ;  /* 0x000000ff08097290 */ /* 0x000fe4000fffe1ff */
[----:B------:R-:W-:Y:S02]  /*1510*/  @!UP0 USEL UR7, UR5, UR7, !UP2 ;  /* 0x0000000705078287 */ /* 0x000fe4000d000000 */
[----:B------:R-:W-:-:S02]  /*1520*/  UIMAD UR9, UR21, UR9, UR4 ;  /* 0x00000009150972a4 */ /* 0x000fc4000f8e0204 */
[----:B------:R-:W-:Y:S02]  /*1530*/  @!UP0 UIADD3 UR8, UPT, UPT, UR8, -UR7, URZ ;  /* 0x8000000708088290 */ /* 0x000fe4000fffe0ff */
[----:B------:R-:W-:Y:S02]  /*1540*/  @!UP0 UIMAD UR6, UR9, UR6, UR7 ;  /* 0x00000006090682a4 */ /* 0x000fe4000f8e0207 */
[----:B------:R-:W-:Y:S02]  /*1550*/  @!UP0 UIMAD UR4, UR8, UR21, UR5 ;  /* 0x00000015080482a4 */ /* 0x000fe4000f8e0205 */
[----:B------:R-:W-:Y:S02]  /*1560*/  UIMAD UR16, UR26, UR11, UR16 ;  /* 0x0000000b1a1072a4 */ /* 0x000fe4000f8e0210 */
[----:B------:R-:W-:Y:S01]  /*1570*/  UIMAD UR20, UR4, UR14, UR20 ;  /* 0x0000000e041472a4 */ /* 0x000fe2000f8e0214 */
[----:B------:R-:W-:Y:S02]  /*1580*/  @!UP0 UMOV UR5, UR6 ;  /* 0x0000000600058c82 */ /* 0x000fe40008000000 */
[----:B------:R-:W-:-:S12]  /*1590*/  UIMAD UR16, UR5, UR26, UR16 ;  /* 0x0000001a051072a4 */ /* 0x000fd8000f8e0210 */
.L_x_19:
[----:B------:R-:W-:Y:S02]  /*15a0*/  UISETP.NE.AND UP1, UPT, UR27, 0x1, UPT ;  /* 0x000000011b00788c */ /* 0x000fe4000bf25270 */
[----:B------:R-:W-:Y:S02]  /*15b0*/  UISETP.NE.AND UP0, UPT, UR17, 0x2, UPT ;  /* 0x000000021100788c */ /* 0x000fe4000bf05270 */
[----:B------:R-:W-:-:S05]  /*15c0*/  ULOP3.LUT UR28, UR28, 0x800, URZ, 0xc0, !UPT ;  /* 0x000008001c1c7892 */ /* 0x000fca000f8ec0ff */
[----:B------:R-:W-:Y:S07]  /*15d0*/  BRA.U UP1, `(.L_x_20) ;  /* 0x0000000101447547 */ /* 0x000fee000b800000 */
[----:B------:R-:W1:Y:S01]  /*15e0*/  LDCU.128 UR8, c[0x0][0xb10] ;  /* 0x00016200ff0877ac */ /* 0x000e620008000c00 */
[----:B------:R-:W2:Y:S01]  /*15f0*/  LDCU UR12, c[0x0][0xb0c] ;  /* 0x00016180ff0c77ac */ /* 0x000ea20008000800 */
[----:B------:R-:W3:Y:S01]  /*1600*/  LDCU UR13, c[0x0][0xb20] ;  /* 0x00016400ff0d77ac */ /* 0x000ee20008000800 */
[----:B-1----:R-:W-:Y:S02]  /*1610*/  UIMAD.WIDE.U32 UR6, UR16, UR8, URZ ;  /* 0x00000008100672a5 */ /* 0x002fe4000f8e00ff */
[----:B------:R-:W-:Y:S02]  /*1620*/  UIMAD.WIDE.U32 UR4, UR20, UR11, URZ ;  /* 0x0000000b140472a5 */ /* 0x000fe4000f8e00ff */
[----:B--2---:R-:W-:Y:S02]  /*1630*/  UISETP.NE.AND UP2, UPT, UR12, 0x1, UPT ;  /* 0x000000010c00788c */ /* 0x004fe4000bf45270 */
[----:B------:R-:W-:Y:S01]  /*1640*/  UISETP.NE.AND UP1, UPT, UR10, 0x1, UPT ;  /* 0x000000010a00788c */ /* 0x000fe2000bf25270 */
[----:B------:R-:W-:-:S02]  /*1650*/  UMOV UR6, UR7 ;  /* 0x0000000700067c82 */ /* 0x000fc40008000000 */
[----:B------:R-:W-:Y:S01]  /*1660*/  UMOV UR4, UR5 ;  /* 0x0000000500047c82 */ /* 0x000fe20008000000 */
[----:B------:R-:W-:Y:S02]  /*1670*/  USHF.R.U32.HI UR6, URZ, UR9, UR6 ;  /* 0x00000009ff067299 */ /* 0x000fe40008011606 */
[----:B---3--:R-:W-:Y:S02]  /*1680*/  USHF.R.U32.HI UR4, URZ, UR13, UR4 ;  /* 0x0000000dff047299 */ /* 0x008fe40008011604 */
[----:B------:R-:W-:Y:S02]  /*1690*/  USEL UR5, UR16, UR6, !UP2 ;  /* 0x0000000610057287 */ /* 0x000fe4000d000000 */
[----:B------:R-:W-:-:S04]  /*16a0*/  USEL UR4, UR20, UR4, !UP1 ;  /* 0x0000000414047287 */ /* 0x000fc8000c800000 */
[----:B------:R-:W-:Y:S02]  /*16b0*/  UIADD3 UR6, UPT, UPT, UR5, -UR4, URZ ;  /* 0x8000000405067290 */ /* 0x000fe4000fffe0ff */
[----:B------:R-:W-:Y:S02]  /*16c0*/  UIADD3 UR4, UPT, UPT, -UR5, UR4, URZ ;  /* 0x0000000405047290 */ /* 0x000fe4000fffe1ff */
[----:B------:R-:W-:Y:S02]  /*16d0*/  UIMAD UR20, UR6, UR10, UR20 ;  /* 0x0000000a061472a4 */ /* 0x000fe4000f8e0214 */
[----:B------:R-:W-:-:S12]  /*16e0*/  UIMAD UR16, UR4, UR12, UR16 ;  /* 0x0000000c041072a4 */ /* 0x000fd8000f8e0210 */
.L_x_20:
[----:B------:R-:W-:Y:S05]  /*16f0*/  BRA.U !UP5, `(.L_x_21) ;  /* 0x000000010d0c7547 */ /* 0x000fea000b800000 */
[----:B------:R-:W-:Y:S01]  /*1700*/  UCGABAR_WAIT ;  /* 0x0000000000007dc7 */ /* 0x000fe20008000000 */
[----:B------:R-:W-:Y:S01]  /*1710*/  CCTL.IVALL ;  /* 0x00000000ff00798f */ /* 0x000fe20002000000 */
[----:B------:R-:W-:Y:S05]  /*1720*/  BRA `(.L_x_22) ;  /* 0x0000000000047947 */ /* 0x000fea0003800000 */
.L_x_21:
[----:B------:R-:W-:Y:S06]  /*1730*/  BAR.SYNC.DEFER_BLOCKING 0x0 ;  /* 0x0000000000007b1d */ /* 0x000fec0000010000 */
.L_x_22:
[----:B------:R-:W-:Y:S05]  /*1740*/  BRA.U UP0, `(.L_x_23) ;  /* 0x0000001500907547 */ /* 0x000fea000b800000 */
[----:B------:R-:W1:Y:S01]  /*1750*/  LDCU UR6, c[0x0][0x38c] ;  /* 0x00007180ff0677ac */ /* 0x000e620008000800 */
[----:B------:R-:W2:Y:S01]  /*1760*/  S2UR UR8, SR_CgaCtaId ;  /* 0x00000000000879c3 */ /* 0x000ea20000008800 */
[----:B------:R-:W-:Y:S01]  /*1770*/  PLOP3.LUT P1, PT, PT, PT, UP3, 0x80, 0x8 ;  /* 0x000000000008781c */ /* 0x000fe20003f2f038 */
[----:B------:R-:W-:Y:S01]  /*1780*/  IMAD.MOV.U32 R12, RZ, RZ, 0x1 ;  /* 0x00000001ff0c7424 */ /* 0x000fe200078e00ff */
[----:B------:R-:W-:Y:S01]  /*1790*/  UMOV UR7, 0x400 ;  /* 0x0000040000077882 */ /* 0x000fe20000000000 */
[----:B------:R-:W-:Y:S01]  /*17a0*/  UISETP.NE.AND UP1, UPT, UR17, URZ, UPT ;  /* 0x000000ff1100728c */ /* 0x000fe2000bf25270 */
[----:B------:R-:W-:Y:S02]  /*17b0*/  ISETP.EQ.OR P2, PT, R0, RZ, P3 ;  /* 0x000000ff0000720c */ /* 0x000fe40001f42670 */
[----:B------:R-:W-:Y:S02]  /*17c0*/  CS2R R10, SRZ ;  /* 0x00000000000a7805 */ /* 0x000fe4000001ff00 */
[----:B------:R-:W-:Y:S01]  /*17d0*/  PLOP3.LUT P1, PT, P1, PT, PT, 0x8, 0x80 ;  /* 0x000000000080781c */ /* 0x000fe20000f2e170 */
[----:B------:R-:W-:Y:S01]  /*17e0*/  IMAD.MOV.U32 R9, RZ, RZ, RZ ;  /* 0x000000ffff097224 */ /* 0x000fe200078e00ff */
[----:B------:R-:W3:Y:S01]  /*17f0*/  LDCU UR40, c[0x0][0x370] ;  /* 0x00006e00ff2877ac */ /* 0x000ee20008000800 */
[----:B------:R-:W-:Y:S01]  /*1800*/  IMAD.MOV.U32 R8, RZ, RZ, 0x1 ;  /* 0x00000001ff087424 */ /* 0x000fe200078e00ff */
[----:B------:R-:W4:Y:S01]  /*1810*/  LDCU.64 UR26, c[0x0][0x348] ;  /* 0x00006900ff1a77ac */ /* 0x000f220008000a00 */
[----:B-1----:R-:W-:-:S02]  /*1820*/  UIADD3 UR5, UPT, UPT, UR6, 0x3f, URZ ;  /* 0x0000003f06057890 */ /* 0x002fc4000fffe0ff */
[----:B------:R-:W-:Y:S02]  /*1830*/  USHF.R.U32.HI UR45, URZ, 0x6, UR28 ;  /* 0x00000006ff2d7899 */ /* 0x000fe4000801161c */
[----:B------:R-:W-:Y:S02]  /*1840*/  USHF.R.S32.HI UR4, URZ, 0x1f, UR5 ;  /* 0x0000001fff047899 */ /* 0x000fe40008011405 */
[----:B------:R-:W-:Y:S02]  /*1850*/  UIADD3 UR46, UPT, UPT, UR6, 0x7e, URZ ;  /* 0x0000007e062e7890 */ /* 0x000fe4000fffe0ff */
[----:B------:R-:W-:Y:S02]  /*1860*/  ULEA.HI UR4, UR4, UR5, URZ, 0x6 ;  /* 0x0000000504047291 */ /* 0x000fe4000f8f30ff */
[----:B--2---:R-:W-:Y:S02]  /*1870*/  ULEA UR7, UR8, UR7, 0x18 ;  /* 0x0000000708077291 */ /* 0x004fe4000f8ec0ff */
[----:B------:R-:W-:-:S02]  /*1880*/  USHF.R.S32.HI UR43, URZ, 0x6, UR4 ;  /* 0x00000006ff2b7899 */ /* 0x000fc40008011404 */
[----:B------:R-:W-:Y:S02]  /*1890*/  UIADD3 UR4, UPT, UPT, UR6, -0x1, URZ ;  /* 0xffffffff06047890 */ /* 0x000fe4000fffe0ff */
[----:B------:R-:W-:Y:S02]  /*18a0*/  UISETP.LT.U32.AND UP0, UPT, UR43, 0xa, UPT ;  /* 0x0000000a2b00788c */ /* 0x000fe4000bf01070 */
[----:B------:R-:W-:Y:S02]  /*18b0*/  UISETP.GE.U32.AND UP2, UPT, UR4, -0x7f, UPT ;  /* 0xffffff810400788c */ /* 0x000fe4000bf46070 */
[----:B------:R-:W-:Y:S01]  /*18c0*/  USEL UR41, UR43, 0xa, UP0 ;  /* 0x0000000a2b297887 */ /* 0x000fe20008000000 */
[----:B------:R-:W1:Y:S03]  /*18d0*/  LDCU UR39, c[0x0][0x374] ;  /* 0x00006e80ff2777ac */ /* 0x000e660008000800 */
[----:B------:R-:W-:-:S02]  /*18e0*/  UIADD3 UR21, UPT, UPT, UR41, -0x1, URZ ;  /* 0xffffffff29157890 */ /* 0x000fc4000fffe0ff */
[----:B------:R-:W-:-:S03]  /*18f0*/  USEL UR24, UR48, 0x2, UP1 ;  /* 0x0000000230187887 */ /* 0x000fc60008800000 */
[----:B------:R-:W-:Y:S02]  /*1900*/  @UP2 UIADD3 UR21, UPT, UPT, UR41, URZ, URZ ;  /* 0x000000ff29152290 */ /* 0x000fe4000fffe0ff */
[----:B------:R-:W-:Y:S02]  /*1910*/  UIADD3 UR29, UPT, UPT, UR7, 0x6400, UR28 ;  /* 0x00006400071d7890 */ /* 0x000fe4000fffe01c */
[----:B------:R-:W-:Y:S02]  /*1920*/  UIADD3 UR44, UPT, UPT, UR43, -UR41, URZ ;  /* 0x800000292b2c7290 */ /* 0x000fe4000fffe0ff */
[----:B------:R-:W-:Y:S01]  /*1930*/  UIADD3 UR21, UPT, UPT, UR21, 0x1, URZ ;  /* 0x0000000115157890 */ /* 0x000fe2000fffe0ff */
[----:B---34-:R-:W-:-:S11]  /*1940*/  UMOV UR5, URZ ;  /* 0x000000ff00057c82 */ /* 0x018fd60008000000 */
.L_x_43:
[----:B------:R-:W2:Y:S02]  /*1950*/  S2UR UR4, SR_CgaCtaId ;  /* 0x00000000000479c3 */ /* 0x000ea40000008800 */
[----:B--2---:R-:W-:-:S09]  /*1960*/  UISETP.NE.AND UP0, UPT, UR4, URZ, UPT ;  /* 0x000000ff0400728c */ /* 0x004fd2000bf05270 */
[----:B-1----:R-:W-:Y:S05]  /*1970*/  BRA.U UP0, `(.L_x_24) ;  /* 0x0000000100287547 */ /* 0x002fea000b800000 */
[----:B------:R-:W-:Y:S02]  /*1980*/  LEA R0, R9, UR7, 0x3 ;  /* 0x0000000709007c11 */ /* 0x000fe4000f8e18ff */
[----:B------:R-:W-:-:S04]  /*1990*/  SHF.L.U32 R3, R8, 0x1f, RZ ;  /* 0x0000001f08037819 */ /* 0x000fc800000006ff */
[----:B------:R-:W2:Y:S02]  /*19a0*/  SYNCS.PHASECHK.TRANS64.TRYWAIT P0, [R0+URZ+0x160], R3 ;  /* 0x00016003000075a7 */ /* 0x000ea400080011ff */
[----:B--2---:R-:W-:Y:S05]  /*19b0*/  @!P0 BRA `(.L_x_25) ;  /* 0x00000080002c8947 */ /* 0x004fea0003800000 */
.L_x_139:
[----:B------:R3:W-:Y:S01]  /*19c0*/  SYNCS.ARRIVE.TRANS64.A1T0 RZ, [R0+URZ+0x150], RZ ;  /* 0x000150ff00ff79a7 */ /* 0x0007e200081000ff */
[----:B------:R-:W-:-:S05]  /*19d0*/  VIADD R9, R9, 0x1 ;  /* 0x0000000109097836 */ /* 0x000fca0000000000 */
[----:B------:R-:W-:-:S04]  /*19e0*/  ISETP.NE.AND P0, PT, R9, 0x2, PT ;  /* 0x000000020900780c */ /* 0x000fc80003f05270 */
[----:B--2---:R-:W-:Y:S02]  /*19f0*/  SEL R3, RZ, 0x1, P0 ;  /* 0x00000001ff037807 */ /* 0x004fe40000000000 */
[----:B------:R-:W-:Y:S02]  /*1a00*/  SEL R9, R9, RZ, P0 ;  /* 0x000000ff09097207 */ /* 0x000fe40000000000 */
[----:B------:R-:W-:-:S07]  /*1a10*/  LOP3.LUT R8, R8, R3, RZ, 0x3c, !PT ;  /* 0x0000000308087212 */ /* 0x000fce00078e3cff */
.L_x_24:
[----:B------:R-:W-:Y:S01]  /*1a20*/  ULEA UR4, UR5, UR7, 0x3 ;  /* 0x0000000705047291 */ /* 0x000fe2000f8e18ff */
[----:B---3--:R-:W-:Y:S01]  /*1a30*/  SHF.L.U32 R0, R12, 0x1f, RZ ;  /* 0x0000001f0c007819 */ /* 0x008fe200000006ff */
[----:B------:R-:W-:Y:S02]  /*1a40*/  UISETP.GE.U32.AND UP0, UPT, UR46, 0x7f, UPT ;  /* 0x0000007f2e00788c */ /* 0x000fe4000bf06070 */
[----:B------:R-:W-:Y:S02]  /*1a50*/  USHF.L.U32 UR11, UR20, 0x8, URZ ;  /* 0x00000008140b7899 */ /* 0x000fe400080006ff */
[----:B------:R-:W-:Y:S01]  /*1a60*/  ULEA UR35, UR16, UR45, 0x6 ;  /* 0x0000002d10237291 */ /* 0x000fe2000f8e30ff */
[----:B------:R-:W-:Y:S02]  /*1a70*/  UMOV UR13, URZ ;  /* 0x000000ff000d7c82 */ /* 0x000fe40008000000 */
[----:B------:R2:W3:Y:S02]  /*1a80*/  SYNCS.PHASECHK.TRANS64.TRYWAIT P0, [UR4+0x50], R0 ;  /* 0x00005000ff0075a7 */ /* 0x0004e40008001104 */
[----:B------:R-:W-:Y:S07]  /*1a90*/  BRA.U !UP0, `(.L_x_26) ;  /* 0x0000000108bc7547 */ /* 0x000fee000b800000 */
[----:B------:R-:W-:Y:S01]  /*1aa0*/  UMOV UR6, URZ ;  /* 0x000000ff00067c82 */ /* 0x000fe20008000000 */
[----:B------:R-:W-:-:S05]  /*1ab0*/  UMOV UR4, UR5 ;  /* 0x0000000500047c82 */ /* 0x000fca0008000000 */
.L_x_32:
[----:B------:R-:W-:Y:S01]  /*1ac0*/  ULEA UR33, UR4, UR7, 0x3 ;  /* 0x0000000704217291 */ /* 0x000fe2000f8e18ff */
[----:B---3--:R-:W-:Y:S01]  /*1ad0*/  @!P3 MOV R2, 0x5000 ;  /* 0x000050000002b802 */ /* 0x008fe20000000f00 */
[----:B-1-3--:R-:W-:Y:S10]  /*1ae0*/  @P0 BRA `(.L_x_27) ;  /* 0x00000000000c0947 */ /* 0x00aff40003800000 */
[----:B------:R-:W-:-:S04]  /*1af0*/  SHF.L.U32 R3, R12, 0x1f, RZ ;  /* 0x0000001f0c037819 */ /* 0x000fc800000006ff */
[----:B------:R-:W3:Y:S02]  /*1b00*/  SYNCS.PHASECHK.TRANS64.TRYWAIT P0, [UR33+0x50], R3 ;  /* 0x00005003ff0075a7 */ /* 0x000ee40008001121 */
[----:B---3--:R-:W-:Y:S05]  /*1b10*/  @!P0 BRA `(.L_x_28) ;  /* 0x0000007c00e88947 */ /* 0x008fea0003800000 */
.L_x_27:
[----:B------:R3:W-:Y:S01]  /*1b20*/  @!P3 SYNCS.ARRIVE.TRANS64 RZ, [UR33], R2 ;  /* 0x00000002ffffb9a7 */ /* 0x0007e20008000021 */
[----:B------:R-:W-:-:S04]  /*1b30*/  ULOP3.LUT UR5, UR24, 0x2, URZ, 0xfc, !UPT ;  /* 0x0000000218057892 */ /* 0x000fc8000f8efcff */
[----:B------:R-:W-:-:S09]  /*1b40*/  UISETP.NE.AND UP0, UPT, UR5, 0x2, UPT ;  /* 0x000000020500788c */ /* 0x000fd2000bf05270 */
[----:B------:R-:W-:Y:S05]  /*1b50*/  BRA.U UP0, `(.L_x_29) ;  /* 0x0000000100047547 */ /* 0x000fea000b800000 */
[----:B-1----:R-:W-:Y:S05]  /*1b60*/  BPT.TRAP 0x1 ;  /* 0x000000040000795c */ /* 0x002fea0000300000 */
.L_x_29:
[----:B------:R-:W-:Y:S04]  /*1b70*/  BSSY.RECONVERGENT B0, `(.L_x_30) ;  /* 0x0000003000007945 */ /* 0x000fe80003800200 */
[----:B------:R-:W-:Y:S05]  /*1b80*/  @P2 BRA `(.L_x_31) ;  /* 0x0000000000042947 */ /* 0x000fea0003800000 */
[----:B-1----:R-:W-:Y:S05]  /*1b90*/  BPT.TRAP 0x1 ;  /* 0x000000040000795c */ /* 0x002fea0000300000 */
.L_x_31:
[----:B-1----:R-:W-:Y:S05]  /*1ba0*/  BSYNC.RECONVERGENT B0 ;  /* 0x0000000000007941 */ /* 0x002fea0003800200 */
.L_x_30:
[----:B------:R-:W-:Y:S02]  /*1bb0*/  UIADD3 UR5, UPT, UPT, UR4, 0x1, URZ ;  /* 0x0000000104057890 */ /* 0x000fe4000fffe0ff */
[----:B------:R-:W-:Y:S02]  /*1bc0*/  ULEA UR32, UR4, UR28, 0xc ;  /* 0x0000001c04207291 */ /* 0x000fe4000f8e60ff */
[----:B------:R-:W-:Y:S02]  /*1bd0*/  UISETP.NE.AND UP0, UPT, UR5, 0xa, UPT ;  /* 0x0000000a0500788c */ /* 0x000fe4000bf05270 */
[----:B------:R-:W-:Y:S02]  /*1be0*/  UIADD3 UR16, UP1, UPT, UR26, 0x80, URZ ;  /* 0x000000801a107890 */ /* 0x000fe4000ff3e0ff */
[----:B------:R-:W-:Y:S02]  /*1bf0*/  USEL UR9, URZ, 0x1, UP0 ;  /* 0x00000001ff097887 */ /* 0x000fe40008000000 */
[----:B------:R-:W-:-:S02]  /*1c00*/  USEL UR5, UR5, URZ, UP0 ;  /* 0x000000ff05057287 */ /* 0x000fc40008000000 */
[----:B------:R-:W-:Y:S02]  /*1c10*/  UIADD3 UR14, UP0, UPT, UR26, 0x180, URZ ;  /* 0x000001801a0e7890 */ /* 0x000fe4000ff1e0ff */
[----:B------:R-:W-:Y:S01]  /*1c20*/  ULEA UR8, UR5, UR7, 0x3 ;  /* 0x0000000705087291 */ /* 0x000fe2000f8e18ff */
[----:B------:R-:W-:Y:S01]  /*1c30*/  LOP3.LUT R12, R12, UR9, RZ, 0x3c, !PT ;  /* 0x000000090c0c7c12 */ /* 0x000fe2000f8e3cff */
[----:B------:R-:W-:Y:S02]  /*1c40*/  USHF.L.U32 UR34, UR6, 0x6, URZ ;  /* 0x0000000606227899 */ /* 0x000fe400080006ff */
[----:B------:R-:W-:Y:S01]  /*1c50*/  UIADD3.X UR17, UPT, UPT, URZ, UR27, URZ, UP1, !UPT ;  /* 0x0000001bff117290 */ /* 0x000fe20008ffe4ff */
[----:B--2---:R-:W-:Y:S01]  /*1c60*/  SHF.L.U32 R0, R12, 0x1f, RZ ;  /* 0x0000001f0c007819 */ /* 0x004fe200000006ff */
[----:B------:R-:W-:Y:S02]  /*1c70*/  UIADD3 UR32, UPT, UPT, UR7, 0x6400, UR32 ;  /* 0x0000640007207890 */ /* 0x000fe4000fffe020 */
[----:B------:R-:W-:Y:S01]  /*1c80*/  UIADD3.X UR15, UPT, UPT, URZ, UR27, URZ, UP0, !UPT ;  /* 0x0000001bff0f7290 */ /* 0x000fe200087fe4ff */
[----:B------:R4:W1:Y:S01]  /*1c90*/  SYNCS.PHASECHK.TRANS64.TRYWAIT P0, [UR8+0x50], R0 ;  /* 0x00005000ff0075a7 */ /* 0x0008620008001108 */
[----:B------:R-:W-:Y:S01]  /*1ca0*/  ULEA UR8, UR4, UR7, 0xe ;  /* 0x0000000704087291 */ /* 0x000fe2000f8e70ff */
[----:B------:R-:W-:Y:S01]  /*1cb0*/  UMOV UR13, 0x30000 ;  /* 0x00030000000d7882 */ /* 0x000fe20000000000 */
[----:B------:R-:W-:-:S02]  /*1cc0*/  UMOV UR18, 0x0 ;  /* 0x0000000000127882 */ /* 0x000fc40000000000 */
[----:B------:R-:W-:Y:S01]  /*1cd0*/  UIADD3 UR8, UPT, UPT, UR8, 0x10400, URZ ;  /* 0x0001040008087890 */ /* 0x000fe2000fffe0ff */
[----:B------:R-:W-:Y:S01]  /*1ce0*/  UMOV UR19, 0x10000000 ;  /* 0x1000000000137882 */ /* 0x000fe20000000000 */
[----:B------:R-:W-:Y:S01]  /*1cf0*/  UMOV UR12, UR36 ;  /* 0x00000024000c7c82 */ /* 0x000fe20008000000 */
[----:B------:R-:W-:Y:S01]  /*1d00*/  UMOV UR9, UR33 ;  /* 0x0000002100097c82 */ /* 0x000fe20008000000 */
[----:B------:R-:W-:Y:S01]  /*1d10*/  UMOV UR10, UR34 ;  /* 0x00000022000a7c82 */ /* 0x000fe20008000000 */
[----:B------:R2:W-:Y:S01]  /*1d20*/  UTMALDG.3D.MULTICAST [UR32], [UR16], UR13, desc[UR18] ;  /* 0x00001220100073b4 */ /* 0x0005e2000801180d */
[----:B------:R-:W-:Y:S01]  /*1d30*/  UIADD3 UR6, UPT, UPT, UR6, 0x1, URZ ;  /* 0x0000000106067890 */ /* 0x000fe2000fffe0ff */
[----:B------:R-:W-:-:S03]  /*1d40*/  UMOV UR4, UR5 ;  /* 0x0000000500047c82 */ /* 0x000fc60008000000 */
[----:B------:R-:W-:Y:S01]  /*1d50*/  UISETP.NE.AND UP0, UPT, UR6, UR21, UPT ;  /* 0x000000150600728c */ /* 0x000fe2000bf05270 */
[----:B------:R4:W-:Y:S01]  /*1d60*/  UTMALDG.3D [UR8], [UR14], desc[UR18] ;  /* 0x000012080e0075b4 */ /* 0x0009e20008011000 */
[----:B--2---:R-:W-:-:S07]  /*1d70*/  UMOV UR13, UR21 ;  /* 0x00000015000d7c82 */ /* 0x004fce0008000000 */
[----:B----4-:R-:W-:Y:S05]  /*1d80*/  BRA.U UP0, `(.L_x_32) ;  /* 0xfffffffd004c7547 */ /* 0x010fea000b83ffff */
.L_x_26:
[----:B------:R-:W-:Y:S01]  /*1d90*/  ULEA UR4, UR5, UR7, 0x3 ;  /* 0x0000000705047291 */ /* 0x000fe2000f8e18ff */
[----:B--2---:R-:W-:Y:S01]  /*1da0*/  SHF.L.U32 R0, R12, 0x1f, RZ ;  /* 0x0000001f0c007819 */ /* 0x004fe200000006ff */
[----:B------:R-:W-:Y:S01]  /*1db0*/  @!P1 SYNCS.ARRIVE.TRANS64.A1T0 RZ, [UR7+0xe8], RZ ;  /* 0x0000e8ffffff99a7 */ /* 0x000fe20008100007 */
[----:B------:R-:W-:-:S06]  /*1dc0*/  UISETP.GT.AND UP0, UPT, UR43, UR41, UPT ;  /* 0x000000292b00728c */ /* 0x000fcc000bf04270 */
[----:B-1-3--:R1:W2:Y:S03]  /*1dd0*/  SYNCS.PHASECHK.TRANS64.TRYWAIT P0, [UR4+0x50], R0 ;  /* 0x00005000ff0075a7 */ /* 0x00a2a60008001104 */
[----:B------:R-:W-:Y:S05]  /*1de0*/  BRA.U !UP0, `(.L_x_33) ;  /* 0x0000000108bc7547 */ /* 0x000fea000b800000 */
[----:B------:R-:W-:Y:S01]  /*1df0*/  UIADD3 UR25, UPT, UPT, UR44, UR13, URZ ;  /* 0x0000000d2c197290 */ /* 0x000fe2000fffe0ff */
[----:B------:R-:W-:-:S11]  /*1e00*/  UMOV UR4, UR5 ;  /* 0x0000000500047c82 */ /* 0x000fd60008000000 */
.L_x_39:
[----:B------:R-:W-:Y:S01]  /*1e10*/  ULEA UR17, UR4, UR7, 0x3 ;  /* 0x0000000704117291 */ /* 0x000fe2000f8e18ff */
[----:B--2---:R-:W-:Y:S01]  /*1e20*/  @!P3 MOV R2, 0x5000 ;  /* 0x000050000002b802 */ /* 0x004fe20000000f00 */
[----:B--2-4-:R-:W-:Y:S10]  /*1e30*/  @P0 BRA `(.L_x_34) ;  /* 0x00000000000c0947 */ /* 0x014ff40003800000 */
[----:B------:R-:W-:-:S04]  /*1e40*/  SHF.L.U32 R3, R12, 0x1f, RZ ;  /* 0x0000001f0c037819 */ /* 0x000fc800000006ff */
[----:B------:R-:W2:Y:S02]  /*1e50*/  SYNCS.PHASECHK.TRANS64.TRYWAIT P0, [UR17+0x50], R3 ;  /* 0x00005003ff0075a7 */ /* 0x000ea40008001111 */
[----:B--2---:R-:W-:Y:S05]  /*1e60*/  @!P0 BRA `(.L_x_35) ;  /* 0x0000007c002c8947 */ /* 0x004fea0003800000 */
.L_x_34:
[----:B------:R2:W-:Y:S01]  /*1e70*/  @!P3 SYNCS.ARRIVE.TRANS64 RZ, [UR17], R2 ;  /* 0x00000002ffffb9a7 */ /* 0x0005e20008000011 */
[----:B------:R-:W-:-:S04]  /*1e80*/  ULOP3.LUT UR5, UR24, 0x2, URZ, 0xfc, !UPT ;  /* 0x0000000218057892 */ /* 0x000fc8000f8efcff */
[----:B------:R-:W-:-:S09]  /*1e90*/  UISETP.NE.AND UP0, UPT, UR5, 0x2, UPT ;  /* 0x000000020500788c */ /* 0x000fd2000bf05270 */
[----:B------:R-:W-:Y:S05]  /*1ea0*/  BRA.U UP0, `(.L_x_36) ;  /* 0x0000000100047547 */ /* 0x000fea000b800000 */
[----:B------:R-:W-:Y:S05]  /*1eb0*/  BPT.TRAP 0x1 ;  /* 0x000000040000795c */ /* 0x000fea0000300000 */
.L_x_36:
[----:B------:R-:W-:Y:S04]  /*1ec0*/  BSSY.RECONVERGENT B0, `(.L_x_37) ;  /* 0x0000003000007945 */ /* 0x000fe80003800200 */
[----:B------:R-:W-:Y:S05]  /*1ed0*/  @P2 BRA `(.L_x_38) ;  /* 0x0000000000042947 */ /* 0x000fea0003800000 */
[----:B------:R-:W-:Y:S05]  /*1ee0*/  BPT.TRAP 0x1 ;  /* 0x000000040000795c */ /* 0x000fea0000300000 */
.L_x_38:
[----:B------:R-:W-:Y:S05]  /*1ef0*/  BSYNC.RECONVERGENT B0 ;  /* 0x0000000000007941 */ /* 0x000fea0003800200 */
.L_x_37:
[----:B------:R-:W-:Y:S02]  /*1f00*/  UIADD3 UR5, UPT, UPT, UR4, 0x1, URZ ;  /* 0x0000000104057890 */ /* 0x000fe4000fffe0ff */
[----:B------:R-:W-:Y:S02]  /*1f10*/  UIADD3 UR14, UP1, UPT, UR26, 0x80, URZ ;  /* 0x000000801a0e7890 */ /* 0x000fe4000ff3e0ff */
[----:B------:R-:W-:Y:S02]  /*1f20*/  UISETP.NE.AND UP0, UPT, UR5, 0xa, UPT ;  /* 0x0000000a0500788c */ /* 0x000fe4000bf05270 */
[----:B------:R-:W-:Y:S02]  /*1f30*/  USHF.L.U32 UR18, UR13, 0x6, URZ ;  /* 0x000000060d127899 */ /* 0x000fe400080006ff */
[----:B------:R-:W-:Y:S02]  /*1f40*/  USEL UR8, URZ, 0x1, UP0 ;  /* 0x00000001ff087887 */ /* 0x000fe40008000000 */
[----:B------:R-:W-:-:S02]  /*1f50*/  USEL UR5, UR5, URZ, UP0 ;  /* 0x000000ff05057287 */ /* 0x000fc40008000000 */
[----:B------:R-:W-:Y:S02]  /*1f60*/  UIADD3 UR22, UP0, UPT, UR26, 0x180, URZ ;  /* 0x000001801a167890 */ /* 0x000fe4000ff1e0ff */
[----:B------:R-:W-:Y:S01]  /*1f70*/  LOP3.LUT R12, R12, UR8, RZ, 0x3c, !PT ;  /* 0x000000080c0c7c12 */ /* 0x000fe2000f8e3cff */
[----:B------:R-:W-:Y:S02]  /*1f80*/  ULEA UR6, UR5, UR7, 0x3 ;  /* 0x0000000705067291 */ /* 0x000fe4000f8e18ff */
[----:B------:R-:W-:Y:S01]  /*1f90*/  ULEA UR8, UR4, UR7, 0xe ;  /* 0x0000000704087291 */ /* 0x000fe2000f8e70ff */
[----:B-1----:R-:W-:Y:S01]  /*1fa0*/  SHF.L.U32 R0, R12, 0x1f, RZ ;  /* 0x0000001f0c007819 */ /* 0x002fe200000006ff */
[----:B------:R-:W-:Y:S02]  /*1fb0*/  ULEA UR16, UR4, UR29, 0xc ;  /* 0x0000001d04107291 */ /* 0x000fe4000f8e60ff */
[----:B------:R-:W-:Y:S02]  /*1fc0*/  UIADD3.X UR15, UPT, UPT, URZ, UR27, URZ, UP1, !UPT ;  /* 0x0000001bff0f7290 */ /* 0x000fe40008ffe4ff */
[----:B------:R-:W-:Y:S01]  /*1fd0*/  UIADD3 UR8, UPT, UPT, UR8, 0x10400, URZ ;  /* 0x0001040008087890 */ /* 0x000fe2000fffe0ff */
[----:B------:R3:W4:Y:S01]  /*1fe0*/  SYNCS.PHASECHK.TRANS64.TRYWAIT P0, [UR6+0x50], R0 ;  /* 0x00005000ff0075a7 */ /* 0x0007220008001106 */
[----:B------:R-:W-:Y:S01]  /*1ff0*/  UIADD3.X UR23, UPT, UPT, URZ, UR27, URZ, UP0, !UPT ;  /* 0x0000001bff177290 */ /* 0x000fe200087fe4ff */
[----:B------:R-:W-:Y:S01]  /*2000*/  UMOV UR6, 0x30000 ;  /* 0x0003000000067882 */ /* 0x000fe20000000000 */
[----:B------:R-:W-:Y:S01]  /*2010*/  UMOV UR30, 0x0 ;  /* 0x00000000001e7882 */ /* 0x000fe20000000000 */
[----:B------:R-:W-:Y:S01]  /*2020*/  UMOV UR31, 0x10000000 ;  /* 0x10000000001f7882 */ /* 0x000fe20000000000 */
[----:B------:R-:W-:Y:S01]  /*2030*/  UMOV UR19, UR35 ;  /* 0x0000002300137c82 */ /* 0x000fe20008000000 */
[----:B------:R-:W-:Y:S01]  /*2040*/  UMOV UR20, UR36 ;  /* 0x0000002400147c82 */ /* 0x000fe20008000000 */
[----:B------:R-:W-:Y:S01]  /*2050*/  UMOV UR12, UR36 ;  /* 0x00000024000c7c82 */ /* 0x000fe20008000000 */
[----:B------:R-:W-:Y:S01]  /*2060*/  UMOV UR9, UR17 ;  /* 0x0000001100097c82 */ /* 0x000fe20008000000 */
[----:B------:R-:W-:Y:S01]  /*2070*/  UMOV UR10, UR18 ;  /* 0x00000012000a7c82 */ /* 0x000fe20008000000 */
[----:B------:R3:W-:Y:S01]  /*2080*/  UTMALDG.3D.MULTICAST [UR16], [UR14], UR6, desc[UR30] ;  /* 0x00001e100e0073b4 */ /* 0x0007e20008011806 */
[----:B------:R-:W-:Y:S01]  /*2090*/  UIADD3 UR13, UPT, UPT, UR13, 0x1, URZ ;  /* 0x000000010d0d7890 */ /* 0x000fe2000fffe0ff */
[----:B------:R-:W-:-:S03]  /*20a0*/  UMOV UR4, UR5 ;  /* 0x0000000500047c82 */ /* 0x000fc60008000000 */
[----:B------:R-:W-:Y:S01]  /*20b0*/  UISETP.NE.AND UP0, UPT, UR13, UR25, UPT ;  /* 0x000000190d00728c */ /* 0x000fe2000bf05270 */
[----:B------:R3:W-:Y:S08]  /*20c0*/  UTMALDG.3D [UR8], [UR22], desc[UR30] ;  /* 0x00001e08160075b4 */ /* 0x0007f00008011000 */
[----:B---3--:R-:W-:Y:S05]  /*20d0*/  BRA.U UP0, `(.L_x_39) ;  /* 0xfffffffd004c7547 */ /* 0x008fea000b83ffff */
.L_x_33:
[C---:B------:R-:W-:Y:S01]  /*20e0*/  LEA R3, R11.reuse, UR7, 0x3 ;  /* 0x000000070b037c11 */ /* 0x040fe2000f8e18ff */
[----:B------:R-:W-:Y:S01]  /*20f0*/  NOP ;  /* 0x0000000000007918 */ /* 0x000fe20000000000 */
[----:B-1----:R-:W-:Y:S02]  /*2100*/  SHF.L.U32 R0, R10, 0x1f, RZ ;  /* 0x0000001f0a007819 */ /* 0x002fe400000006ff */
[----:B------:R-:W-:Y:S02]  /*2110*/  LEA R5, R11, UR7, 0x4 ;  /* 0x000000070b057c11 */ /* 0x000fe4000f8e20ff */
[----:B--2-4-:R-:W1:Y:S02]  /*2120*/  SYNCS.PHASECHK.TRANS64.TRYWAIT P0, [R3+URZ+0xf0], R0 ;  /* 0x0000f000030075a7 */ /* 0x014e6400080011ff */
[----:B-1----:R-:W-:Y:S05]  /*2130*/  @!P0 BRA `(.L_x_40) ;  /* 0x0000007800908947 */ /* 0x002fea0003800000 */
.L_x_142:
[----:B------:R-:W2:Y:S01]  /*2140*/  LDS.128 R4, [R5+0x180] ;  /* 0x0001800005047984 */ /* 0x000ea20000000c00 */
[----:B------:R-:W-:Y:S01]  /*2150*/  UISETP.GE.AND UP0, UPT, UR42, 0x1, UPT ;  /* 0x000000012a00788c */ /* 0x000fe2000bf06270 */
[----:B------:R-:W-:Y:S01]  /*2160*/  @!PT LDS RZ, [RZ] ;  /* 0x00000000fffff984 */ /* 0x000fe20000000800 */
[----:B------:R-:W-:Y:S01]  /*2170*/  @!PT LDS RZ, [RZ] ;  /* 0x00000000fffff984 */ /* 0x000fe20000000800 */
[----:B------:R-:W-:Y:S01]  /*2180*/  @!PT LDS RZ, [RZ] ;  /* 0x00000000fffff984 */ /* 0x000fe20000000800 */
[----:B------:R-:W-:Y:S01]  /*2190*/  @!PT LDS RZ, [RZ] ;  /* 0x00000000fffff984 */ /* 0x000fe20000000800 */
[----:B------:R3:W-:Y:S06]  /*21a0*/  MEMBAR.ALL.CTA ;  /* 0x0000000000007992 */ /* 0x0007ec0000008000 */
[----:B---3--:R-:W3:Y:S01]  /*21b0*/  FENCE.VIEW.ASYNC.S ;  /* 0x00000000000073c6 */ /* 0x008ee20000000000 */
[----:B--2---:R-:W-:-:S13]  /*21c0*/  LOP3.LUT P0, RZ, R6, 0x1, RZ, 0xc0, !PT ;  /* 0x0000000106ff7812 */ /* 0x004fda000780c0ff */
[----:B---3--:R-:W-:Y:S01]  /*21d0*/  VOTEU.ANY UP1, P0 ;  /* 0x0000000000ff7886 */ /* 0x008fe20000020100 */
[----:B------:R-:W-:-:S13]  /*21e0*/  PLOP3.LUT P0, PT, PT, PT, UP1, 0x80, 0x8 ;  /* 0x000000000008781c */ /* 0x000fda0003f0f018 */
[----:B-1----:R-:W-:Y:S02]  /*21f0*/  @P0 LOP3.LUT R0, R5, 0xffff, RZ, 0xc0, !PT ;  /* 0x0000ffff05000812 */ /* 0x002fe400078ec0ff */
[----:B------:R-:W-:Y:S02]  /*2200*/  @P0 MOV R2, R4 ;  /* 0x0000000400020202 */ /* 0x000fe40000000f00 */
[----:B------:R-:W-:Y:S01]  /*2210*/  @P0 R2UR UR6, R0 ;  /* 0x00000000000602ca */ /* 0x000fe200000e0000 */
[----:B------:R-:W-:Y:S01]  /*2220*/  VIADD R0, R3, 0x100 ;  /* 0x0000010003007836 */ /* 0x000fe20000000000 */
[----:B------:R-:W-:Y:S02]  /*2230*/  @P0 SHF.R.U32.HI R4, RZ, 0x10, R5 ;  /* 0x00000010ff040819 */ /* 0x000fe40000011605 */
[----:B------:R-:W-:Y:S02]  /*2240*/  @P0 R2UR UR8, R2 ;  /* 0x00000000020802ca */ /* 0x000fe400000e0000 */
[----:B------:R-:W-:-:S02]  /*2250*/  PRMT R0, RZ, 0x654, R0 ;  /* 0x00000654ff007816 */ /* 0x000fc40000000000 */
[----:B------:R-:W-:Y:S02]  /*2260*/  @P0 R2UR UR4, R4 ;  /* 0x00000000040402ca */ /* 0x000fe400000e0000 */
[----:B------:R1:W-:Y:S03]  /*2270*/  SYNCS.ARRIVE.TRANS64.RED.A1T0 RZ, [R0+URZ], RZ ;  /* 0x000000ff00ff79a7 */ /* 0x0003e600081004ff */
[----:B------:R-:W-:-:S04]  /*2280*/  @UP1 UMOV UR37, UR6 ;  /* 0x0000000600251c82 */ /* 0x000fc80008000000 */
[----:B------:R-:W-:-:S04]  /*2290*/  @UP1 UMOV UR38, UR8 ;  /* 0x0000000800261c82 */ /* 0x000fc80008000000 */
[----:B------:R-:W-:Y:S01]  /*22a0*/  @UP1 UMOV UR36, UR4 ;  /* 0x0000000400241c82 */ /* 0x000fe20008000000 */
[----:B------:R-:W-:Y:S05]  /*22b0*/  BRA.U !UP0, `(.L_x_41) ;  /* 0x0000000108d47547 */ /* 0x000fea000b800000 */
[----:B------:R-:W2:Y:S01]  /*22c0*/  LDCU.128 UR12, c[0x0][0xb10] ;  /* 0x00016200ff0c77ac */ /* 0x000ea20008000c00 */
[----:B------:R-:W3:Y:S01]  /*22d0*/  LDCU UR25, c[0x0][0xb20] ;  /* 0x00016400ff1977ac */ /* 0x000ee20008000800 */
[----:B------:R-:W4:Y:S01]  /*22e0*/  LDCU UR20, c[0x0][0xb0c] ;  /* 0x00016180ff1477ac */ /* 0x000f220008000800 */
[----:B------:R-:W1:Y:S01]  /*22f0*/  LDCU.64 UR10, c[0x0][0xb28] ;  /* 0x00016500ff0a77ac */ /* 0x000e620008000a00 */
[----:B------:R-:W-:Y:S02]  /*2300*/  UISETP.NE.AND UP3, UPT, UR42, 0x1, UPT ;  /* 0x000000012a00788c */ /* 0x000fe4000bf65270 */
[----:B--2---:R-:W-:Y:S02]  /*2310*/  UIMAD.WIDE.U32 UR16, UR39, UR15, URZ ;  /* 0x0000000f271072a5 */ /* 0x004fe4000f8e00ff */
[----:B------:R-:W-:Y:S02]  /*2320*/  UIMAD.WIDE.U32 UR8, UR40, UR12, URZ ;  /* 0x0000000c280872a5 */ /* 0x000fe4000f8e00ff */
[----:B------:R-:W-:-:S02]  /*2330*/  UISETP.NE.AND UP0, UPT, UR14, 0x1, UPT ;  /* 0x000000010e00788c */ /* 0x000fc4000bf05270 */
[----:B------:R-:W-:Y:S01]  /*2340*/  UIMAD.WIDE.U32 UR22, UR37, UR15, URZ ;  /* 0x0000000f251672a5 */ /* 0x000fe2000f8e00ff */
[----:B------:R-:W-:Y:S02]  /*2350*/  UMOV UR16, UR17 ;  /* 0x0000001100107c82 */ /* 0x000fe40008000000 */
[----:B------:R-:W-:Y:S01]  /*2360*/  UMOV UR8, UR9 ;  /* 0x0000000900087c82 */ /* 0x000fe20008000000 */
[----:B---3--:R-:W-:Y:S02]  /*2370*/  USHF.R.U32.HI UR16, URZ, UR25, UR16 ;  /* 0x00000019ff107299 */ /* 0x008fe40008011610 */
[----:B----4-:R-:W-:Y:S02]  /*2380*/  UISETP.NE.AND UP2, UPT, UR20, 0x1, UPT ;  /* 0x000000011400788c */ /* 0x010fe4000bf45270 */
[----:B------:R-:W-:Y:S02]  /*2390*/  USHF.R.U32.HI UR8, URZ, UR13, UR8 ;  /* 0x0000000dff087299 */ /* 0x000fe40008011608 */
[----:B------:R-:W-:-:S02]  /*23a0*/  USEL UR6, UR39, UR16, !UP0 ;  /* 0x0000001027067287 */ /* 0x000fc4000c000000 */
[----:B------:R-:W-:Y:S02]  /*23b0*/  USEL UR8, UR40, UR8, !UP2 ;  /* 0x0000000828087287 */ /* 0x000fe4000d000000 */
[----:B-1----:R-:W-:Y:S01]  /*23c0*/  UIMAD.WIDE.U32 UR16, UR6, UR10, URZ ;  /* 0x0000000a061072a5 */ /* 0x002fe2000f8e00ff */
[----:B------:R-:W-:Y:S01]  /*23d0*/  UMOV UR4, UR23 ;  /* 0x0000001700047c82 */ /* 0x000fe20008000000 */
[----:B------:R-:W-:Y:S02]  /*23e0*/  UIMAD.WIDE.U32 UR18, UR38, UR12, URZ ;  /* 0x0000000c261272a5 */ /* 0x000fe4000f8e00ff */
[----:B------:R-:W-:-:S03]  /*23f0*/  UIMAD.WIDE.U32 UR22, UR8, UR10, URZ ;  /* 0x0000000a081672a5 */ /* 0x000fc6000f8e00ff */
[----:B------:R-:W-:Y:S01]  /*2400*/  UMOV UR16, UR17 ;  /* 0x0000001100107c82 */ /* 0x000fe20008000000 */
[----:B------:R-:W-:Y:S02]  /*2410*/  USHF.R.U32.HI UR4, URZ, UR25, UR4 ;  /* 0x00000019ff047299 */ /* 0x000fe40008011604 */
[----:B------:R-:W-:Y:S01]  /*2420*/  @UP3 USHF.R.U32.HI UR6, URZ, UR11, UR16 ;  /* 0x0000000bff063299 */ /* 0x000fe20008011610 */
[----:B------:R-:W-:Y:S01]  /*2430*/  UMOV UR18, UR19 ;  /* 0x0000001300127c82 */ /* 0x000fe20008000000 */
[----:B------:R-:W-:Y:S01]  /*2440*/  UMOV UR22, UR23 ;  /* 0x0000001700167c82 */ /* 0x000fe20008000000 */
[----:B------:R-:W-:Y:S02]  /*2450*/  USHF.R.U32.HI UR13, URZ, UR13, UR18 ;  /* 0x0000000dff0d7299 */ /* 0x000fe40008011612 */
[----:B------:R-:W-:Y:S02]  /*2460*/  USEL UR4, UR37, UR4, !UP0 ;  /* 0x0000000425047287 */ /* 0x000fe4000c000000 */
[----:B------:R-:W-:-:S02]  /*2470*/  @UP3 USHF.R.U32.HI UR8, URZ, UR11, UR22 ;  /* 0x0000000bff083299 */ /* 0x000fc40008011616 */
[----:B------:R-:W-:Y:S02]  /*2480*/  UIMAD UR9, UR42, UR6, URZ ;  /* 0x000000062a0972a4 */ /* 0x000fe4000f8e02ff */
[----:B------:R-:W-:Y:S02]  /*2490*/  USEL UR6, UR38, UR13, !UP2 ;  /* 0x0000000d26067287 */ /* 0x000fe4000d000000 */
[----:B------:R-:W-:Y:S02]  /*24a0*/  UIMAD UR12, UR42, UR8, URZ ;  /* 0x000000082a0c72a4 */ /* 0x000fe4000f8e02ff */
[----:B------:R-:W-:Y:S02]  /*24b0*/  UISETP.GE.AND UP0, UPT, UR4, UR9, UPT ;  /* 0x000000090400728c */ /* 0x000fe4000bf06270 */
[----:B------:R-:W-:Y:S02]  /*24c0*/  UIMAD.WIDE.U32 UR16, UR4, UR10, URZ ;  /* 0x0000000a041072a5 */ /* 0x000fe4000f8e00ff */
[----:B------:R-:W-:-:S02]  /*24d0*/  UISETP.GE.OR UP0, UPT, UR6, UR12, UP0 ;  /* 0x0000000c0600728c */ /* 0x000fc40008706670 */
        /* <DEDUP_REMOVED lines=19> */
.L_x_41:
[----:B------:R-:W2:Y:S02]  /*2610*/  LDCU UR4, c[0x0][0xb30] ;  /* 0x00016600ff0477ac */ /* 0x000ea40008000800 */
[----:B--2---:R-:W-:-:S09]  /*2620*/  UISETP.NE.AND UP0, UPT, UR4, 0x1, UPT ;  /* 0x000000010400788c */ /* 0x004fd2000bf05270 */
[----:B------:R-:W-:Y:S05]  /*2630*/  BRA.U UP0, `(.L_x_42) ;  /* 0x0000000100447547 */ /* 0x000fea000b800000 */
[----:B------:R-:W2:Y:S01]  /*2640*/  LDCU.128 UR12, c[0x0][0xb10] ;  /* 0x00016200ff0c77ac */ /* 0x000ea20008000c00 */
[----:B------:R-:W3:Y:S01]  /*2650*/  LDCU UR16, c[0x0][0xb0c] ;  /* 0x00016180ff1077ac */ /* 0x000ee20008000800 */
[----:B------:R-:W4:Y:S01]  /*2660*/  LDCU UR17, c[0x0][0xb20] ;  /* 0x00016400ff1177ac */ /* 0x000f220008000800 */
[----:B--2---:R-:W-:Y:S02]  /*2670*/  UIMAD.WIDE.U32 UR10, UR38, UR12, URZ ;  /* 0x0000000c260a72a5 */ /* 0x004fe4000f8e00ff */
[----:B------:R-:W-:Y:S02]  /*2680*/  UIMAD.WIDE.U32 UR8, UR37, UR15, URZ ;  /* 0x0000000f250872a5 */ /* 0x000fe4000f8e00ff */
[----:B---3--:R-:W-:Y:S02]  /*2690*/  UISETP.NE.AND UP2, UPT, UR16, 0x1, UPT ;  /* 0x000000011000788c */ /* 0x008fe4000bf45270 */
[----:B------:R-:W-:Y:S01]  /*26a0*/  UISETP.NE.AND UP0, UPT, UR14, 0x1, UPT ;  /* 0x000000010e00788c */ /* 0x000fe2000bf05270 */
[----:B------:R-:W-:-:S02]  /*26b0*/  UMOV UR6, UR11 ;  /* 0x0000000b00067c82 */ /* 0x000fc40008000000 */
[----:B------:R-:W-:Y:S01]  /*26c0*/  UMOV UR4, UR9 ;  /* 0x0000000900047c82 */ /* 0x000fe20008000000 */
[----:B------:R-:W-:Y:S02]  /*26d0*/  USHF.R.U32.HI UR6, URZ, UR13, UR6 ;  /* 0x0000000dff067299 */ /* 0x000fe40008011606 */
[----:B----4-:R-:W-:Y:S02]  /*26e0*/  USHF.R.U32.HI UR4, URZ, UR17, UR4 ;  /* 0x00000011ff047299 */ /* 0x010fe40008011604 */
[----:B------:R-:W-:Y:S02]  /*26f0*/  USEL UR6, UR38, UR6, !UP2 ;  /* 0x0000000626067287 */ /* 0x000fe4000d000000 */
[----:B------:R-:W-:-:S04]  /*2700*/  USEL UR4, UR37, UR4, !UP0 ;  /* 0x0000000425047287 */ /* 0x000fc8000c000000 */
[----:B------:R-:W-:Y:S02]  /*2710*/  UIADD3 UR8, UPT, UPT, UR6, -UR4, URZ ;  /* 0x8000000406087290 */ /* 0x000fe4000fffe0ff */
[----:B------:R-:W-:Y:S02]  /*2720*/  UIADD3 UR4, UPT, UPT, -UR6, UR4, URZ ;  /* 0x0000000406047290 */ /* 0x000fe4000fffe1ff */
[----:B------:R-:W-:Y:S02]  /*2730*/  UIMAD UR37, UR8, UR14, UR37 ;  /* 0x0000000e082572a4 */ /* 0x000fe4000f8e0225 */
[----:B------:R-:W-:-:S12]  /*2740*/  UIMAD UR38, UR4, UR16, UR38 ;  /* 0x00000010042672a4 */ /* 0x000fd8000f8e0226 */
.L_x_42:
[----:B------:R-:W-:Y:S01]  /*2750*/  VIADD R11, R11, 0x1 ;  /* 0x000000010b0b7836 */ /* 0x000fe20000000000 */
[----:B------:R-:W-:Y:S01]  /*2760*/  R2UR UR4, R87 ;  /* 0x00000000570472ca */ /* 0x000fe200000e0000 */
[----:B------:R-:W-:Y:S01]  /*2770*/  UIADD3 UR20, UPT, UPT, UR37, UR59, URZ ;  /* 0x0000003b25147290 */ /* 0x000fe2000fffe0ff */
[----:B------:R-:W-:Y:S02]  /*2780*/  PLOP3.LUT P1, PT, PT, PT, PT, 0x80, 0x8 ;  /* 0x000000000008781c */ /* 0x000fe40003f2f070 */
[----:B------:R-:W-:-:S04]  /*2790*/  ISETP.NE.AND P0, PT, R11, 0x2, PT ;  /* 0x000000020b00780c */ /* 0x000fc80003f05270 */
[----:B------:R-:W-:Y:S02]  /*27a0*/  SEL R3, RZ, 0x1, P0 ;  /* 0x00000001ff037807 */ /* 0x000fe40000000000 */
[----:B------:R-:W-:Y:S02]  /*27b0*/  SEL R11, R11, RZ, P0 ;  /* 0x000000ff0b0b7207 */ /* 0x000fe40000000000 */
[----:B------:R-:W-:Y:S01]  /*27c0*/  LOP3.LUT R10, R10, R3, RZ, 0x3c, !PT ;  /* 0x000000030a0a7212 */ /* 0x000fe200078e3cff */
[----:B------:R-:W-:Y:S01]  /*27d0*/  UIADD3 UR16, UPT, UPT, UR38, UR4, URZ ;  /* 0x0000000426107290 */ /* 0x000fe2000fffe0ff */
[----:B------:R-:W-:Y:S11]  /*27e0*/  BRA.U UP1, `(.L_x_43) ;  /* 0xfffffff101587547 */ /* 0x000ff6000b83ffff */
[----:B------:R-:W-:Y:S01]  /*27f0*/  UIADD3 UR7, UPT, UPT, UR7, 0x50, URZ ;  /* 0x0000005007077890 */ /* 0x000fe2000fffe0ff */
[----:B------:R-:W-:-:S03]  /*2800*/  SHF.L.U32 R3, R12, 0x1f, RZ ;  /* 0x0000001f0c037819 */ /* 0x000fc600000006ff */
[----:B------:R-:W-:-:S09]  /*2810*/  ULEA UR4, UR5, UR7, 0x3 ;  /* 0x0000000705047291 */ /* 0x000fd2000f8e18ff */
[----:B------:R-:W2:Y:S02]  /*2820*/  SYNCS.PHASECHK.TRANS64.TRYWAIT P0, [UR4], R3 ;  /* 0x00000003ff0075a7 */ /* 0x000ea40008001104 */
[----:B--2---:R-:W-:Y:S05]  /*2830*/  @!P0 BRA `(.L_x_44) ;  /* 0x0000007000e48947 */ /* 0x004fea0003800000 */
.L_x_144:
[----:B------:R-:W-:-:S04]  /*2840*/  UIADD3 UR4, UPT, UPT, UR5, 0x1, URZ ;  /* 0x0000000105047890 */ /* 0x000fc8000fffe0ff */
[----:B------:R-:W-:-:S04]  /*2850*/  UISETP.NE.AND UP0, UPT, UR4, 0xa, UPT ;  /* 0x0000000a0400788c */ /* 0x000fc8000bf05270 */
[----:B------:R-:W-:Y:S02]  /*2860*/  USEL UR6, URZ, 0x1, UP0 ;  /* 0x00000001ff067887 */ /* 0x000fe40008000000 */
[----:B------:R-:W-:-:S04]  /*2870*/  USEL UR4, UR4, URZ, UP0 ;  /* 0x000000ff04047287 */ /* 0x000fc80008000000 */
[----:B------:R-:W-:Y:S01]  /*2880*/  ULEA UR5, UR4, UR7, 0x3 ;  /* 0x0000000704057291 */ /* 0x000fe2000f8e18ff */
[----:B------:R-:W-:-:S04]  /*2890*/  LOP3.LUT R2, R12, UR6, RZ, 0x3c, !PT ;  /* 0x000000060c027c12 */ /* 0x000fc8000f8e3cff */
[----:B-1----:R-:W-:-:S04]  /*28a0*/  SHF.L.U32 R3, R2, 0x1f, RZ ;  /* 0x0000001f02037819 */ /* 0x002fc800000006ff */
[----:B------:R-:W1:Y:S02]  /*28b0*/  SYNCS.PHASECHK.TRANS64.TRYWAIT P0, [UR5], R3 ;  /* 0x00000003ff0075a7 */ /* 0x000e640008001105 */
[----:B-1----:R-:W-:Y:S05]  /*28c0*/  @!P0 BRA `(.L_x_45) ;  /* 0x0000007000d88947 */ /* 0x002fea0003800000 */
.L_x_146:
        /* <DEDUP_REMOVED lines=9> */
.L_x_148:
        /* <DEDUP_REMOVED lines=9> */
.L_x_150:
        /* <DEDUP_REMOVED lines=9> */
.L_x_152:
        /* <DEDUP_REMOVED lines=9> */
.L_x_154:
        /* <DEDUP_REMOVED lines=9> */
.L_x_156:
        /* <DEDUP_REMOVED lines=9> */
.L_x_158:
        /* <DEDUP_REMOVED lines=9> */
.L_x_160:
[----:B------:R-:W-:-:S04]  /*2cc0*/  UIADD3 UR4, UPT, UPT, UR4, 0x1, URZ ;  /* 0x0000000104047890 */ /* 0x000fc8000fffe0ff */
[----:B------:R-:W-:-:S04]  /*2cd0*/  UISETP.NE.AND UP0, UPT, UR4, 0xa, UPT ;  /* 0x0000000a0400788c */ /* 0x000fc8000bf05270 */
[----:B------:R-:W-:Y:S02]  /*2ce0*/  USEL UR5, URZ, 0x1, UP0 ;  /* 0x00000001ff057887 */ /* 0x000fe40008000000 */
[----:B------:R-:W-:-:S04]  /*2cf0*/  USEL UR4, UR4, URZ, UP0 ;  /* 0x000000ff04047287 */ /* 0x000fc80008000000 */
[----:B------:R-:W-:Y:S01]  /*2d00*/  ULEA UR4, UR4, UR7, 0x3 ;  /* 0x0000000704047291 */ /* 0x000fe2000f8e18ff */
[----:B-1----:R-:W-:-:S04]  /*2d10*/  LOP3.LUT R3, R2, UR5, RZ, 0x3c, !PT ;  /* 0x0000000502037c12 */ /* 0x002fc8000f8e3cff */
[----:B------:R-:W-:Y:S01]  /*2d20*/  SHF.L.U32 R3, R3, 0x1f, RZ ;  /* 0x0000001f03037819 */ /* 0x000fe200000006ff */
[----:B------:R-:W-:-:S07]  /*2d30*/  IMAD.U32 R0, RZ, RZ, UR4 ;  /* 0x00000004ff007e24 */ /* 0x000fce000f8e00ff */
.L_x_53:
[----:B-1----:R1:W2:Y:S02]  /*2d40*/  SYNCS.PHASECHK.TRANS64.TRYWAIT P0, [R0+URZ], R3 ;  /* 0x00000003000075a7 */ /* 0x0022a400080011ff */
[----:B--2---:R-:W-:Y:S05]  /*2d50*/  @!P0 NANOSLEEP.SYNCS 0x989680 ;  /* 0x009896800000895d */ /* 0x004fea0003900000 */
[----:B------:R-:W2:Y:S02]  /*2d60*/  @!P0 SYNCS.PHASECHK.TRANS64 P0, [R0+URZ], R3 ;  /* 0x00000003000085a7 */ /* 0x000ea400080010ff */
[----:B--2---:R-:W-:Y:S05]  /*2d70*/  @P0 EXIT ;  /* 0x000000000000094d */ /* 0x004fea0003800000 */
[----:B------:R-:W-:Y:S05]  /*2d80*/  BRA `(.L_x_53) ;  /* 0xfffffffc00ec7947 */ /* 0x000fea000383ffff */
.L_x_23:
[----:B------:R-:W1:Y:S02]  /*2d90*/  S2UR UR4, SR_CgaCtaId ;  /* 0x00000000000479c3 */ /* 0x000e640000008800 */
[----:B-1----:R-:W-:-:S04]  /*2da0*/  UISETP.NE.AND UP0, UPT, UR4, URZ, UPT ;  /* 0x000000ff0400728c */ /* 0x002fc8000bf05270 */
[----:B------:R-:W-:-:S09]  /*2db0*/  UISETP.NE.OR UP0, UPT, UR17, 0x1, UP0 ;  /* 0x000000011100788c */ /* 0x000fd20008705670 */
[----:B------:R-:W-:Y:S05]  /*2dc0*/  BRA.U UP0, `(.L_x_54) ;  /* 0x00000005004c7547 */ /* 0x000fea000b800000 */
[----:B------:R-:W1:Y:S01]  /*2dd0*/  S2UR UR5, SR_CgaCtaId ;  /* 0x00000000000579c3 */ /* 0x000e620000008800 */
[----:B------:R-:W-:Y:S01]  /*2de0*/  UMOV UR4, 0x400 ;  /* 0x0000040000047882 */ /* 0x000fe20000000000 */
[----:B------:R-:W-:Y:S01]  /*2df0*/  ISETP.GE.U32.AND P2, PT, R0, 0x2, PT ;  /* 0x000000020000780c */ /* 0x000fe20003f46070 */
[----:B------:R-:W-:Y:S01]  /*2e00*/  IMAD.MOV.U32 R12, RZ, RZ, 0x1 ;  /* 0x00000001ff0c7424 */ /* 0x000fe200078e00ff */
[----:B------:R-:W-:Y:S02]  /*2e10*/  CS2R R10, SRZ ;  /* 0x00000000000a7805 */ /* 0x000fe4000001ff00 */
[----:B------:R-:W-:Y:S01]  /*2e20*/  CS2R R8, SRZ ;  /* 0x0000000000087805 */ /* 0x000fe2000001ff00 */
[----:B-1----:R-:W-:-:S03]  /*2e30*/  ULEA UR6, UR5, UR4, 0x18 ;  /* 0x0000000405067291 */ /* 0x002fc6000f8ec0ff */
[----:B------:R-:W-:-:S09]  /*2e40*/  UMOV UR5, URZ ;  /* 0x000000ff00057c82 */ /* 0x000fd20008000000 */
.L_x_58:
[----:B------:R-:W-:Y:S02]  /*2e50*/  LEA R2, R8, UR6, 0x3 ;  /* 0x0000000608027c11 */ /* 0x000fe4000f8e18ff */
[----:B------:R-:W-:-:S03]  /*2e60*/  SHF.L.U32 R5, R9, 0x1f, RZ ;  /* 0x0000001f09057819 */ /* 0x000fc600000006ff */
[----:B------:R-:W-:Y:S01]  /*2e70*/  VIADD R4, R2, 0x160 ;  /* 0x0000016002047836 */ /* 0x000fe20000000000 */
[----:B------:R-:W1:Y:S02]  /*2e80*/  SYNCS.PHASECHK.TRANS64.TRYWAIT P0, [R2+URZ+0x150], R5 ;  /* 0x00015005020075a7 */ /* 0x000e6400080011ff */
[----:B-1----:R-:W-:Y:S05]  /*2e90*/  @!P0 BRA `(.L_x_55) ;  /* 0x0000007000248947 */ /* 0x002fea0003800000 */
.L_x_161:
[----:B------:R-:W-:Y:S01]  /*2ea0*/  ULEA UR4, UR5, UR6, 0x3 ;  /* 0x0000000605047291 */ /* 0x000fe2000f8e18ff */
[----:B------:R-:W-:Y:S02]  /*2eb0*/  PRMT R4, RZ, 0x654, R4 ;  /* 0x00000654ff047816 */ /* 0x000fe40000000004 */
[----:B-1----:R-:W-:Y:S01]  /*2ec0*/  SHF.L.U32 R5, R12, 0x1f, RZ ;  /* 0x0000001f0c057819 */ /* 0x002fe200000006ff */
[----:B------:R-:W-:Y:S01]  /*2ed0*/  UIADD3 UR7, UPT, UPT, UR4, 0xf0, URZ ;  /* 0x000000f004077890 */ /* 0x000fe2000fffe0ff */
[----:B------:R1:W-:Y:S05]  /*2ee0*/  SYNCS.ARRIVE.TRANS64.RED.A1T0 RZ, [R4+URZ], RZ ;  /* 0x000000ff04ff79a7 */ /* 0x0003ea00081004ff */
[----:B------:R-:W-:Y:S01]  /*2ef0*/  IMAD.U32 R7, RZ, RZ, UR7 ;  /* 0x00000007ff077e24 */ /* 0x000fe2000f8e00ff */
[----:B------:R-:W2:Y:S04]  /*2f00*/  SYNCS.PHASECHK.TRANS64.TRYWAIT P0, [UR4+0x100], R5 ;  /* 0x00010005ff0075a7 */ /* 0x000ea80008001104 */
[----:B------:R-:W-:Y:S01]  /*2f10*/  PRMT R6, R0, 0x654, R7 ;  /* 0x0000065400067816 */ /* 0x000fe20000000007 */
[----:B-1----:R-:W-:Y:S01]  /*2f20*/  @!P2 IMAD.MOV.U32 R4, RZ, RZ, 0x10 ;  /* 0x00000010ff04a424 */ /* 0x002fe200078e00ff */
[----:B--2---:R-:W-:Y:S06]  /*2f30*/  @!P0 BRA `(.L_x_56) ;  /* 0x0000007000108947 */ /* 0x004fec0003800000 */
.L_x_163:
[----:B------:R-:W-:Y:S01]  /*2f40*/  ULEA UR8, UR5, UR6, 0x4 ;  /* 0x0000000605087291 */ /* 0x000fe2000f8e20ff */
[----:B------:R-:W-:Y:S01]  /*2f50*/  SEL R3, R6, R3, !P2 ;  /* 0x0000000306037207 */ /* 0x000fe20005000000 */
[----:B------:R-:W-:Y:S01]  /*2f60*/  UIADD3 UR9, UPT, UPT, UR4, 0xf0, URZ ;  /* 0x000000f004097890 */ /* 0x000fe2000fffe0ff */
[----:B-1----:R-:W-:Y:S01]  /*2f70*/  LEA R2, R11, UR6, 0x3 ;  /* 0x000000060b027c11 */ /* 0x002fe2000f8e18ff */
[----:B------:R-:W-:Y:S01]  /*2f80*/  UIADD3 UR8, UPT, UPT, UR8, 0x180, URZ ;  /* 0x0000018008087890 */ /* 0x000fe2000fffe0ff */
[----:B------:R-:W-:Y:S01]  /*2f90*/  SHF.L.U32 R5, R10, 0x1f, RZ ;  /* 0x0000001f0a057819 */ /* 0x000fe200000006ff */
[----:B------:R1:W-:Y:S01]  /*2fa0*/  @!P2 SYNCS.ARRIVE.TRANS64.RED RZ, [R3+URZ], R4 ;  /* 0x0000000403ffa9a7 */ /* 0x0003e200080004ff */
[----:B------:R-:W-:Y:S01]  /*2fb0*/  UIADD3 UR4, UPT, UPT, UR5, 0x1, URZ ;  /* 0x0000000105047890 */ /* 0x000fe2000fffe0ff */
[----:B------:R-:W-:-:S03]  /*2fc0*/  VIADD R8, R8, 0x1 ;  /* 0x0000000108087836 */ /* 0x000fc60000000000 */
[----:B------:R-:W-:Y:S02]  /*2fd0*/  UISETP.NE.AND UP0, UPT, UR4, 0x2, UPT ;  /* 0x000000020400788c */ /* 0x000fe4000bf05270 */
[----:B------:R-:W-:Y:S06]  /*2fe0*/  UGETNEXTWORKID.BROADCAST [UR8], [UR9] ;  /* 0x00000000080073ca */ /* 0x000fec0008000100 */
[----:B------:R-:W-:Y:S01]  /*2ff0*/  USEL UR7, URZ, 0x1, UP0 ;  /* 0x00000001ff077887 */ /* 0x000fe20008000000 */
[----:B------:R-:W-:Y:S01]  /*3000*/  ISETP.NE.AND P0, PT, R8, 0x2, PT ;  /* 0x000000020800780c */ /* 0x000fe20003f05270 */
[----:B------:R-:W-:Y:S01]  /*3010*/  USEL UR5, UR4, URZ, UP0 ;  /* 0x000000ff04057287 */ /* 0x000fe20008000000 */
[----:B------:R-:W2:Y:S03]  /*3020*/  SYNCS.PHASECHK.TRANS64.TRYWAIT P1, [R2+URZ+0xf0], R5 ;  /* 0x0000f005020075a7 */ /* 0x000ea600080211ff */
[----:B------:R-:W-:Y:S01]  /*3030*/  LOP3.LUT R12, R12, UR7, RZ, 0x3c, !PT ;  /* 0x000000070c0c7c12 */ /* 0x000fe2000f8e3cff */
[----:B-12---:R-:W-:Y:S07]  /*3040*/  @!P1 BRA `(.L_x_57) ;  /* 0x0000006c00e49947 */ /* 0x006fee0003800000 */
.L_x_164:
[C---:B------:R-:W-:Y:S01]  /*3050*/  LEA R4, R11.reuse, UR6, 0x4 ;  /* 0x000000060b047c11 */ /* 0x040fe2000f8e20ff */
[----:B-1----:R-:W-:Y:S01]  /*3060*/  VIADD R2, R2, 0x100 ;  /* 0x0000010002027836 */ /* 0x002fe20000000000 */
[----:B------:R-:W-:Y:S01]  /*3070*/  SEL R8, R8, RZ, P0 ;  /* 0x000000ff08087207 */ /* 0x000fe20000000000 */
[----:B------:R-:W-:-:S03]  /*3080*/  VIADD R11, R11, 0x1 ;  /* 0x000000010b0b7836 */ /* 0x000fc60000000000 */
[----:B------:R-:W1:Y:S01]  /*3090*/  LDS.128 R4, [R4+0x180] ;  /* 0x0001800004047984 */ /* 0x000e620000000c00 */
[----:B------:R-:W-:Y:S02]  /*30a0*/  PRMT R2, RZ, 0x654, R2 ;  /* 0x00000654ff027816 */ /* 0x000fe40000000002 */
[C---:B------:R-:W-:Y:S01]  /*30b0*/  ISETP.NE.AND P1, PT, R11.reuse, 0x2, PT ;  /* 0x000000020b00780c */ /* 0x040fe20003f25270 */
[----:B------:R-:W-:Y:S01]  /*30c0*/  @!PT LDS RZ, [RZ] ;  /* 0x00000000fffff984 */ /* 0x000fe20000000800 */
[----:B------:R-:W-:Y:S01]  /*30d0*/  @!PT LDS RZ, [RZ] ;  /* 0x00000000fffff984 */ /* 0x000fe20000000800 */
[----:B------:R-:W-:Y:S01]  /*30e0*/  @!PT LDS RZ, [RZ] ;  /* 0x00000000fffff984 */ /* 0x000fe20000000800 */
[----:B------:R-:W-:Y:S01]  /*30f0*/  @!PT LDS RZ, [RZ] ;  /* 0x00000000fffff984 */ /* 0x000fe20000000800 */
[----:B------:R2:W-:Y:S06]  /*3100*/  MEMBAR.ALL.CTA ;  /* 0x0000000000007992 */ /* 0x0005ec0000008000 */
[----:B--2---:R-:W2:Y:S01]  /*3110*/  FENCE.VIEW.ASYNC.S ;  /* 0x00000000000073c6 */ /* 0x004ea20000000000 */
[----:B------:R-:W-:Y:S01]  /*3120*/  SEL R11, R11, RZ, P1 ;  /* 0x000000ff0b0b7207 */ /* 0x000fe20000800000 */
[----:B--2---:R2:W-:Y:S01]  /*3130*/  SYNCS.ARRIVE.TRANS64.RED.A1T0 RZ, [R2+URZ], RZ ;  /* 0x000000ff02ff79a7 */ /* 0x0045e200081004ff */
[----:B-1----:R-:W-:-:S02]  /*3140*/  LOP3.LUT P3, RZ, R6, 0x1, RZ, 0xc0, !PT ;  /* 0x0000000106ff7812 */ /* 0x002fc4000786c0ff */
[----:B------:R-:W-:-:S04]  /*3150*/  SEL R5, RZ, 0x1, P1 ;  /* 0x00000001ff057807 */ /* 0x000fc80000800000 */
[----:B------:R-:W-:Y:S02]  /*3160*/  LOP3.LUT R10, R10, R5, RZ, 0x3c, !PT ;  /* 0x000000050a0a7212 */ /* 0x000fe400078e3cff */
[----:B--2---:R-:W-:-:S04]  /*3170*/  SEL R2, RZ, 0x1, P0 ;  /* 0x00000001ff027807 */ /* 0x004fc80000000000 */
[----:B------:R-:W-:Y:S01]  /*3180*/  LOP3.LUT R9, R9, R2, RZ, 0x3c, !PT ;  /* 0x0000000209097212 */ /* 0x000fe200078e3cff */
[----:B------:R-:W-:Y:S06]  /*3190*/  @P3 BRA `(.L_x_58) ;  /* 0xfffffffc002c3947 */ /* 0x000fec000383ffff */
[----:B------:R-:W-:Y:S01]  /*31a0*/  ULEA UR4, UR5, UR6, 0x3 ;  /* 0x0000000605047291 */ /* 0x000fe2000f8e18ff */
[----:B------:R-:W-:-:S08]  /*31b0*/  SHF.L.U32 R3, R12, 0x1f, RZ ;  /* 0x0000001f0c037819 */ /* 0x000fd000000006ff */
[----:B------:R-:W1:Y:S02]  /*31c0*/  SYNCS.PHASECHK.TRANS64 P0, [UR4+0x100], R3 ;  /* 0x00010003ff0075a7 */ /* 0x000e640008001004 */
[----:B-1----:R-:W-:Y:S05]  /*31d0*/  @P0 BRA `(.L_x_59) ;  /* 0x0000000000080947 */ /* 0x002fea0003800000 */
[----:B------:R-:W1:Y:S02]  /*31e0*/  SYNCS.PHASECHK.TRANS64.TRYWAIT P0, [UR4+0x100], R3 ;  /* 0x00010003ff0075a7 */ /* 0x000e640008001104 */
[----:B-1----:R-:W-:Y:S05]  /*31f0*/  @!P0 BRA `(.L_x_60) ;  /* 0x0000006c008c8947 */ /* 0x002fea0003800000 */
.L_x_59:
[----:B------:R-:W-:-:S04]  /*3200*/  UIADD3 UR7, UPT, UPT, UR5, 0x1, URZ ;  /* 0x0000000105077890 */ /* 0x000fc8000fffe0ff */
[----:B------:R-:W-:-:S04]  /*3210*/  UISETP.NE.AND UP0, UPT, UR7, 0x2, UPT ;  /* 0x000000020700788c */ /* 0x000fc8000bf05270 */
[----:B------:R-:W-:Y:S02]  /*3220*/  USEL UR8, URZ, 0x1, UP0 ;  /* 0x00000001ff087887 */ /* 0x000fe40008000000 */
[----:B------:R-:W-:-:S04]  /*3230*/  USEL UR7, UR7, URZ, UP0 ;  /* 0x000000ff07077287 */ /* 0x000fc80008000000 */
[----:B------:R-:W-:Y:S01]  /*3240*/  ULEA UR7, UR7, UR6, 0x3 ;  /* 0x0000000607077291 */ /* 0x000fe2000f8e18ff */
[----:B-1----:R-:W-:-:S04]  /*3250*/  LOP3.LUT R3, R12, UR8, RZ, 0x3c, !PT ;  /* 0x000000080c037c12 */ /* 0x002fc8000f8e3cff */
[----:B------:R-:W-:-:S04]  /*3260*/  SHF.L.U32 R0, R3, 0x1f, RZ ;  /* 0x0000001f03007819 */ /* 0x000fc800000006ff */
[----:B------:R-:W1:Y:S02]  /*3270*/  SYNCS.PHASECHK.TRANS64 P0, [UR7+0x100], R0 ;  /* 0x00010000ff0075a7 */ /* 0x000e640008001007 */
[----:B-1----:R-:W-:Y:S05]  /*3280*/  @P0 EXIT ;  /* 0x000000000000094d */ /* 0x002fea0003800000 */
[----:B------:R-:W-:Y:S02]  /*3290*/  SHF.L.U32 R3, R3, 0x1f, RZ ;  /* 0x0000001f03037819 */ /* 0x000fe400000006ff */
[----:B------:R-:W-:-:S07]  /*32a0*/  MOV R0, UR7 ;  /* 0x0000000700007c02 */ /* 0x000fce0008000f00 */
.L_x_61:
[----:B-1----:R1:W2:Y:S02]  /*32b0*/  SYNCS.PHASECHK.TRANS64.TRYWAIT P0, [R0+URZ+0x100], R3 ;  /* 0x00010003000075a7 */ /* 0x0022a400080011ff */
[----:B--2---:R-:W-:Y:S05]  /*32c0*/  @!P0 NANOSLEEP.SYNCS 0x989680 ;  /* 0x009896800000895d */ /* 0x004fea0003900000 */
[----:B------:R-:W2:Y:S02]  /*32d0*/  @!P0 SYNCS.PHASECHK.TRANS64 P0, [R0+URZ+0x100], R3 ;  /* 0x00010003000085a7 */ /* 0x000ea400080010ff */
[----:B--2---:R-:W-:Y:S05]  /*32e0*/  @P0 EXIT ;  /* 0x000000000000094d */ /* 0x004fea0003800000 */
[----:B------:R-:W-:Y:S05]  /*32f0*/  BRA `(.L_x_61) ;  /* 0xfffffffc00ec7947 */ /* 0x000fea000383ffff */
.L_x_54:
[----:B------:R-:W-:Y:S05]  /*3300*/  BRA.U UP4, `(.L_x_62) ;  /* 0x0000000d04a07547 */ /* 0x000fea000b800000 */
[----:B------:R-:W1:Y:S01]  /*3310*/  S2UR UR7, SR_CgaCtaId ;  /* 0x00000000000779c3 */ /* 0x000e620000008800 */
[----:B------:R-:W-:Y:S01]  /*3320*/  UMOV UR4, 0x40 ;  /* 0x0000004000047882 */ /* 0x000fe20000000000 */
[----:B------:R-:W-:Y:S01]  /*3330*/  NOP ;  /* 0x0000000000007918 */ /* 0x000fe20000000000 */
[----:B------:R-:W-:Y:S01]  /*3340*/  UMOV UR6, 0x400 ;  /* 0x0000040000067882 */ /* 0x000fe20000000000 */
[----:B-1----:R-:W-:Y:S02]  /*3350*/  ULEA UR5, UR7, UR4, 0x18 ;  /* 0x0000000407057291 */ /* 0x002fe4000f8ec0ff */
[----:B------:R-:W-:-:S07]  /*3360*/  ULEA UR6, UR7, UR6, 0x18 ;  /* 0x0000000607067291 */ /* 0x000fce000f8ec0ff */
[----:B------:R-:W1:Y:S02]  /*3370*/  LDS.U8 R0, [UR5+0x1c] ;  /* 0x00001c05ff007984 */ /* 0x000e640008000000 */
[----:B-1----:R-:W-:-:S13]  /*3380*/  ISETP.NE.AND P0, PT, R0, RZ, PT ;  /* 0x000000ff0000720c */ /* 0x002fda0003f05270 */
[----:B------:R-:W-:Y:S05]  /*3390*/  @P0 BRA `(.L_x_63) ;  /* 0x0000000000580947 */ /* 0x000fea0003800000 */
[----:B------:R-:W-:-:S13]  /*33a0*/  ELECT P0, URZ, PT ;  /* 0x0000000000ff782f */ /* 0x000fda0003800000 */
[----:B------:R-:W-:Y:S05]  /*33b0*/  @!P0 BRA `(.L_x_64) ;  /* 0x0000000000608947 */ /* 0x000fea0003800000 */
[----:B------:R-:W-:Y:S01]  /*33c0*/  UMOV UR4, 0x10 ;  /* 0x0000001000047882 */ /* 0x000fe20000000000 */
[----:B------:R-:W-:Y:S01]  /*33d0*/  HFMA2 R0, -RZ, RZ, 0, 5.9604644775390625e-08 ;  /* 0x00000001ff007431 */ /* 0x000fe200000001ff */
[----:B------:R-:W-:-:S03]  /*33e0*/  MOV R3, 0xffff ;  /* 0x0000ffff00037802 */ /* 0x000fc60000000f00 */
[----:B------:R-:W-:Y:S04]  /*33f0*/  DEPBAR.LE SB1, 0x36 ;  /* 0x00009d800000791a */ /* 0x000fe80000000000 */
[----:B------:R-:W1:Y:S02]  /*3400*/  UTCATOMSWS.FIND_AND_SET.ALIGN UP0, UR4, UR4 ;  /* 0x00000004000475e3 */ /* 0x000e640008000800 */
[----:B-1----:R-:W-:Y:S01]  /*3410*/  MOV R4, UR4 ;  /* 0x0000000400047c02 */ /* 0x002fe20008000f00 */
[----:B------:R-:W-:Y:S06]  /*3420*/  BRA.U UP0, `(.L_x_65) ;  /* 0x0000000100187547 */ /* 0x000fec000b800000 */
.L_x_66:
[----:B------:R-:W-:Y:S05]  /*3430*/  NANOSLEEP 0x64 ;  /* 0x000000640000795d */ /* 0x000fea0003800000 */
[----:B------:R-:W-:-:S05]  /*3440*/  UMOV UR4, 0x10 ;  /* 0x0000001000047882 */ /* 0x000fca0000000000 */
[----:B------:R-:W-:Y:S04]  /*3450*/  DEPBAR.LE SB1, 0x36 ;  /* 0x00009d800000791a */ /* 0x000fe80000000000 */
[----:B------:R-:W1:Y:S02]  /*3460*/  UTCATOMSWS.FIND_AND_SET.ALIGN UP0, UR4, UR4 ;  /* 0x00000004000475e3 */ /* 0x000e640008000800 */
[----:B-1----:R-:W-:Y:S01]  /*3470*/  MOV R4, UR4 ;  /* 0x0000000400047c02 */ /* 0x002fe20008000f00 */
[----:B------:R-:W-:Y:S05]  /*3480*/  BRA.U !UP0, `(.L_x_66) ;  /* 0xfffffffd08e87547 */ /* 0x000fea000b83ffff */
.L_x_65:
[-C--:B------:R-:W-:Y:S02]  /*3490*/  SHF.L.U32 R3, R3, R4.reuse, RZ ;  /* 0x0000000403037219 */ /* 0x080fe400000006ff */
[----:B------:R-:W-:Y:S01]  /*34a0*/  SHF.L.U32 R0, R0, R4, RZ ;  /* 0x0000000400007219 */ /* 0x000fe200000006ff */
[----:B------:R-:W-:Y:S02]  /*34b0*/  IMAD.SHL.U32 R4, R4, 0x20, RZ ;  /* 0x0000002004047824 */ /* 0x000fe400078e00ff */
[----:B------:R1:W-:Y:S04]  /*34c0*/  ATOMS.OR RZ, [UR5+0x14], R3 ;  /* 0x00001403ffff798c */ /* 0x0003e8000b000005 */
[----:B------:R1:W-:Y:S04]  /*34d0*/  ATOMS.OR RZ, [UR5+0x18], R0 ;  /* 0x00001800ffff798c */ /* 0x0003e8000b000005 */
[----:B------:R1:W-:Y:S01]  /*34e0*/  STS [UR6+0x1a0], R4 ;  /* 0x0001a004ff007988 */ /* 0x0003e20008000806 */
[----:B------:R-:W-:Y:S05]  /*34f0*/  BRA `(.L_x_64) ;  /* 0x0000000000107947 */ /* 0x000fea0003800000 */
.L_x_63:
[----:B------:R-:W-:Y:S02]  /*3500*/  MOV R0, 0xffffffff ;  /* 0xffffffff00007802 */ /* 0x000fe40000000f00 */
[----:B------:R-:W-:-:S03]  /*3510*/  MOV R4, 0x3540 ;  /* 0x0000354000047802 */ /* 0x000fc60000000f00 */
[----:B------:R1:W-:Y:S04]  /*3520*/  STS [UR6+0x1a0], R0 ;  /* 0x0001a000ff007988 */ /* 0x0003e80008000806 */
[----:B-1---5:R-:W-:Y:S05]  /*3530*/  CALL.REL.NOINC `($__internal_1_$__cuda_sm10x_tcgen05_guardrail_trap_phase_invalid_during_alloc) ;  /* 0x0000007000d07944 */ /* 0x022fea0003c00000 */
.L_x_64:
[----:B------:R-:W-:Y:S05]  /*3540*/  WARPSYNC.ALL ;  /* 0x0000000000007948 */ /* 0x000fea0003800000 */
[----:B------:R-:W2:Y:S01]  /*3550*/  S2UR UR4, SR_CgaCtaId ;  /* 0x00000000000479c3 */ /* 0x000ea20000008800 */
[----:B------:R-:W-:Y:S01]  /*3560*/  UMOV UR17, 0x400 ;  /* 0x0000040000117882 */ /* 0x000fe20000000000 */
[----:B------:R-:W-:-:S06]  /*3570*/  NOP ;  /* 0x0000000000007918 */ /* 0x000fcc0000000000 */
[----:B------:R-:W-:Y:S06]  /*3580*/  BAR.ARV 0x6, 0xa0 ;  /* 0x0182800000007b1d */ /* 0x000fec0000002000 */
[----:B------:R-:W3:Y:S01]  /*3590*/  LDCU UR5, c[0x0][0x38c] ;  /* 0x00007180ff0577ac */ /* 0x000ee20008000800 */
[----:B------:R-:W-:Y:S01]  /*35a0*/  LOP3.LUT R2, R2, 0xffff, RZ, 0xc0, !PT ;  /* 0x0000ffff02027812 */ /* 0x000fe200078ec0ff */
[----:B------:R-:W-:Y:S01]  /*35b0*/  IMAD.MOV.U32 R11, RZ, RZ, 0x1 ;  /* 0x00000001ff0b7424 */ /* 0x000fe200078e00ff */
[----:B------:R-:W-:Y:S01]  /*35c0*/  CS2R R8, SRZ ;  /* 0x0000000000087805 */ /* 0x000fe2000001ff00 */
[----:B------:R-:W4:Y:S01]  /*35d0*/  LDCU UR8, c[0x0][0x38c] ;  /* 0x00007180ff0877ac */ /* 0x000f220008000800 */
[----:B------:R-:W-:Y:S01]  /*35e0*/  R2UR UR19, R2 ;  /* 0x00000000021372ca */ /* 0x000fe200000e0000 */
[----:B------:R-:W-:Y:S01]  /*35f0*/  IMAD.MOV.U32 R10, RZ, RZ, RZ ;  /* 0x000000ffff0a7224 */ /* 0x000fe200078e00ff */
[----:B------:R-:W-:Y:S01]  /*3600*/  UMOV UR22, URZ ;  /* 0x000000ff00167c82 */ /* 0x000fe20008000000 */
[----:B------:R-:W-:Y:S01]  /*3610*/  UMOV UR14, URZ ;  /* 0x000000ff000e7c82 */ /* 0x000fe20008000000 */
[----:B--2---:R-:W-:Y:S01]  /*3620*/  ULEA UR17, UR4, UR17, 0x18 ;  /* 0x0000001104117291 */ /* 0x004fe2000f8ec0ff */
[----:B------:R-:W-:Y:S01]  /*3630*/  UMOV UR26, 0x0 ;  /* 0x00000000001a7882 */ /* 0x000fe20000000000 */
[----:B------:R-:W-:-:S02]  /*3640*/  UMOV UR27, 0x4400010 ;  /* 0x04400010001b7882 */ /* 0x000fc40000000000 */
[----:B------:R-:W-:Y:S02]  /*3650*/  UIADD3 UR6, UPT, UPT, UR17, 0x6400, URZ ;  /* 0x0000640011067890 */ /* 0x000fe4000fffe0ff */
[----:B------:R-:W-:Y:S02]  /*3660*/  UIADD3 UR7, UPT, UPT, UR17, 0x10400, URZ ;  /* 0x0001040011077890 */ /* 0x000fe4000fffe0ff */
[----:B---3--:R-:W-:Y:S01]  /*3670*/  UIADD3 UR5, UPT, UPT, UR5, 0x3f, URZ ;  /* 0x0000003f05057890 */ /* 0x008fe2000fffe0ff */
[----:B-1----:R-:W1:Y:S01]  /*3680*/  LDS R0, [UR17+0x1a0] ;  /* 0x0001a011ff007984 */ /* 0x002e620008000800 */
[----:B------:R-:W-:Y:S02]  /*3690*/  USHF.R.U32.HI UR6, URZ, 0x4, UR6 ;  /* 0x00000004ff067899 */ /* 0x000fe40008011606 */
[----:B------:R-:W-:Y:S02]  /*36a0*/  USHF.R.S32.HI UR4, URZ, 0x1f, UR5 ;  /* 0x0000001fff047899 */ /* 0x000fe40008011405 */
[----:B------:R-:W-:-:S02]  /*36b0*/  ULOP3.LUT UR6, UR6, 0x3fff, URZ, 0xc0, !UPT ;  /* 0x00003fff06067892 */ /* 0x000fc4000f8ec0ff */
[----:B------:R-:W-:Y:S02]  /*36c0*/  ULEA.HI UR4, UR4, UR5, URZ, 0x6 ;  /* 0x0000000504047291 */ /* 0x000fe4000f8f30ff */
[----:B------:R-:W-:Y:S02]  /*36d0*/  USHF.R.U32.HI UR5, URZ, 0x4, UR7 ;  /* 0x00000004ff057899 */ /* 0x000fe40008011607 */
[----:B------:R-:W-:Y:S02]  /*36e0*/  USHF.R.S32.HI UR28, URZ, 0x6, UR4 ;  /* 0x00000006ff1c7899 */ /* 0x000fe40008011404 */
[----:B------:R-:W-:Y:S02]  /*36f0*/  ULOP3.LUT UR5, UR5, 0x3fff, URZ, 0xc0, !UPT ;  /* 0x00003fff05057892 */ /* 0x000fe4000f8ec0ff */
[----:B------:R-:W-:Y:S02]  /*3700*/  UISETP.LT.AND UP0, UPT, UR28, 0x1, UPT ;  /* 0x000000011c00788c */ /* 0x000fe4000bf01270 */
[----:B------:R-:W-:-:S02]  /*3710*/  ULOP3.LUT UR20, UR6, 0x10000, URZ, 0xfc, !UPT ;  /* 0x0001000006147892 */ /* 0x000fc4000f8efcff */
[----:B------:R-:W-:Y:S02]  /*3720*/  USEL UR29, UR28, 0x1, !UP0 ;  /* 0x000000011c1d7887 */ /* 0x000fe4000c000000 */
[----:B------:R-:W-:Y:S02]  /*3730*/  ULOP3.LUT UR21, UR5, 0x10000, URZ, 0xfc, !UPT ;  /* 0x0001000005157892 */ /* 0x000fe4000f8efcff */
[----:B------:R-:W-:Y:S02]  /*3740*/  UIADD3 UR29, UPT, UPT, -UR29, URZ, URZ ;  /* 0x000000ff1d1d7290 */ /* 0x000fe4000fffe1ff */
[----:B----4-:R-:W-:Y:S01]  /*3750*/  UISETP.GE.AND UP4, UPT, UR8, 0x1, UPT ;  /* 0x000000010800788c */ /* 0x010fe2000bf86270 */
[----:B------:R-:W-:Y:S01]  /*3760*/  UMOV UR24, 0x0 ;  /* 0x0000000000187882 */ /* 0x000fe20000000000 */
[----:B------:R-:W-:Y:S01]  /*3770*/  UMOV UR25, 0x4400010 ;  /* 0x0440001000197882 */ /* 0x000fe20000000000 */
[----:B-1----:R-:W-:-:S15]  /*3780*/  R2UR UR30, R0 ;  /* 0x00000000001e72ca */ /* 0x002fde00000e0000 */
.L_x_73:
[----:B------:R-:W-:Y:S02]  /*3790*/  LEA R0, R10, UR17, 0x3 ;  /* 0x000000110a007c11 */ /* 0x000fe4000f8e18ff */
[----:B------:R-:W-:Y:S02]  /*37a0*/  SHF.L.U32 R5, R9, 0x1f, RZ ;  /* 0x0000001f09057819 */ /* 0x000fe400000006ff */
[----:B------:R-:W-:Y:S01]  /*37b0*/  PLOP3.LUT P0, PT, PT, PT, UP4, 0x80, 0x8 ;  /* 0x000000000008781c */ /* 0x000fe20003f0f048 */
[----:B------:R-:W-:Y:S01]  /*37c0*/  VIADD R3, R0, 0x100 ;  /* 0x0000010000037836 */ /* 0x000fe20000000000 */
[----:B-1----:R-:W1:Y:S02]  /*37d0*/  SYNCS.PHASECHK.TRANS64.TRYWAIT P1, [R0+URZ+0xf0], R5 ;  /* 0x0000f005000075a7 */ /* 0x002e6400080211ff */
[----:B-1-3--:R-:W-:Y:S09]  /*37e0*/  @!P1 BRA `(.L_x_67) ;  /* 0x0000006800289947 */ /* 0x00aff20003800000 */
.L_x_166:
[----:B------:R-:W-:Y:S01]  /*37f0*/  LEA R4, R10, UR17, 0x4 ;  /* 0x000000110a047c11 */ /* 0x000fe2000f8e20ff */
[----:B------:R-:W-:Y:S01]  /*3800*/  @UP4 ULEA UR4, UR14, UR17, 0x3 ;  /* 0x000000110e044291 */ /* 0x000fe2000f8e18ff */
[----:B------:R-:W-:Y:S01]  /*3810*/  PLOP3.LUT P2, PT, PT, PT, PT, 0x80, 0x8 ;  /* 0x000000000008781c */ /* 0x000fe20003f4f070 */
[----:B------:R-:W-:Y:S01]  /*3820*/  ULEA UR23, UR22, UR17, 0x3 ;  /* 0x0000001116177291 */ /* 0x000fe2000f8e18ff */
[----:B------:R-:W-:Y:S02]  /*3830*/  PRMT R3, RZ, 0x654, R3 ;  /* 0x00000654ff037816 */ /* 0x000fe40000000003 */
[----:B-1----:R-:W1:Y:S01]  /*3840*/  LDS.128 R4, [R4+0x180] ;  /* 0x0001800004047984 */ /* 0x002e620000000c00 */
[----:B------:R-:W-:Y:S02]  /*3850*/  @P0 SHF.L.U32 R2, R8, 0x1f, RZ ;  /* 0x0000001f08020819 */ /* 0x000fe400000006ff */
[----:B------:R-:W-:Y:S01]  /*3860*/  SHF.L.U32 R0, R11, 0x1f, RZ ;  /* 0x0000001f0b007819 */ /* 0x000fe200000006ff */
[----:B------:R-:W-:Y:S01]  /*3870*/  @!PT LDS RZ, [RZ] ;  /* 0x00000000fffff984 */ /* 0x000fe20000000800 */
[----:B------:R-:W-:Y:S01]  /*3880*/  @!PT LDS RZ, [RZ] ;  /* 0x00000000fffff984 */ /* 0x000fe20000000800 */
[----:B------:R-:W-:Y:S01]  /*3890*/  @!PT LDS RZ, [RZ] ;  /* 0x00000000fffff984 */ /* 0x000fe20000000800 */
[----:B------:R-:W-:Y:S01]  /*38a0*/  @!PT LDS RZ, [RZ] ;  /* 0x00000000fffff984 */ /* 0x000fe20000000800 */
[----:B------:R2:W-:Y:S06]  /*38b0*/  MEMBAR.ALL.CTA ;  /* 0x0000000000007992 */ /* 0x0005ec0000008000 */
[----:B--2---:R-:W2:Y:S02]  /*38c0*/  FENCE.VIEW.ASYNC.S ;  /* 0x00000000000073c6 */ /* 0x004ea40000000000 */
[----:B--2---:R2:W-:Y:S01]  /*38d0*/  SYNCS.ARRIVE.TRANS64.RED.A1T0 RZ, [R3+URZ], RZ ;  /* 0x000000ff03ff79a7 */ /* 0x0045e200081004ff */
[----:B------:R2:W3:Y:S01]  /*38e0*/  @P0 SYNCS.PHASECHK.TRANS64.TRYWAIT P2, [UR4], R2 ;  /* 0x00000002ff0005a7 */ /* 0x0004e20008041104 */
[----:B------:R-:W-:Y:S01]  /*38f0*/  ULEA.HI UR4, UR22, UR22, URZ, 0x1 ;  /* 0x0000001616047291 */ /* 0x000fe2000f8f08ff */
[----:B-1----:R-:W-:-:S03]  /*3900*/  LOP3.LUT P1, RZ, R6, 0x1, RZ, 0xc0, !PT ;  /* 0x0000000106ff7812 */ /* 0x002fc6000782c0ff */
[----:B------:R-:W-:Y:S02]  /*3910*/  USHF.L.U32 UR18, UR4, 0x7, URZ ;  /* 0x0000000704127899 */ /* 0x000fe400080006ff */
[----:B------:R-:W-:Y:S02]  /*3920*/  ULOP3.LUT UR4, UR4, 0xffe, URZ, 0xc0, !UPT ;  /* 0x00000ffe04047892 */ /* 0x000fe4000f8ec0ff */
[----:B------:R-:W-:Y:S02]  /*3930*/  ULOP3.LUT UR18, UR18, 0xffffff00, URZ, 0xc0, !UPT ;  /* 0xffffff0012127892 */ /* 0x000fe4000f8ec0ff */
[----:B------:R-:W-:Y:S02]  /*3940*/  UIADD3 UR4, UPT, UPT, -UR4, UR22, URZ ;  /* 0x0000001604047290 */ /* 0x000fe4000fffe1ff */
[----:B------:R-:W-:Y:S01]  /*3950*/  UIADD3 UR18, UPT, UPT, UR30, UR18, URZ ;  /* 0x000000121e127290 */ /* 0x000fe2000fffe0ff */
[----:B------:R-:W1:Y:S03]  /*3960*/  SYNCS.PHASECHK.TRANS64.TRYWAIT P0, [UR23+0x130], R0 ;  /* 0x00013000ff0075a7 */ /* 0x000e660008001117 */
[----:B------:R-:W-:Y:S01]  /*3970*/  ULEA UR18, UR4, UR18, 0x14 ;  /* 0x0000001204127291 */ /* 0x000fe2000f8ea0ff */
[----:B-123--:R-:W-:Y:S11]  /*3980*/  @!P0 BRA `(.L_x_68) ;  /* 0x0000006400d48947 */ /* 0x00eff60003800000 */
.L_x_168:
[----:B------:R-:W-:Y:S01]  /*3990*/  IADD3 R10, PT, PT, R10, 0x1, RZ ;  /* 0x000000010a0a7810 */ /* 0x000fe20007ffe0ff */
[----:B------:R-:W-:Y:S06]  /*39a0*/  BRA.U !UP4, `(.L_x_69) ;  /* 0x000000010c987547 */ /* 0x000fec000b800000 */
[----:B------:R-:W-:Y:S01]  /*39b0*/  UPLOP3.LUT UP2, UPT, UPT, UPT, UPT, 0x40, 0x4 ;  /* 0x000000000004789c */ /* 0x000fe20003f4e870 */
[----:B------:R-:W-:Y:S01]  /*39c0*/  UMOV UR16, UR29 ;  /* 0x0000001d00107c82 */ /* 0x000fe20008000000 */
[----:B------:R-:W-:Y:S01]  /*39d0*/  UMOV UR15, UR28 ;  /* 0x0000001c000f7c82 */ /* 0x000fe20008000000 */
[----:B------:R-:W-:-:S08]  /*39e0*/  UMOV UR6, UR14 ;  /* 0x0000000e00067c82 */ /* 0x000fd00008000000 */
.L_x_72:
[----:B------:R-:W-:Y:S02]  /*39f0*/  UIADD3 UR16, UPT, UPT, UR16, 0x1, URZ ;  /* 0x0000000110107890 */ /* 0x000fe4000fffe0ff */
[----:B--2---:R-:W-:Y:S02]  /*3a00*/  ULEA UR5, UR6, UR17, 0x3 ;  /* 0x0000001106057291 */ /* 0x004fe4000f8e18ff */
[----:B------:R-:W-:Y:S01]  /*3a10*/  UISETP.NE.AND UP3, UPT, UR16, URZ, UPT ;  /* 0x000000ff1000728c */ /* 0x000fe2000bf65270 */
[----:B---3--:R-:W-:Y:S10]  /*3a20*/  @P2 BRA `(.L_x_70) ;  /* 0x00000000000c2947 */ /* 0x008ff40003800000 */
[----:B-1----:R-:W-:Y:S04]  /*3a30*/  SHF.L.U32 R3, R8, 0x1f, RZ ;  /* 0x0000001f08037819 */ /* 0x002fe800000006ff */
[----:B------:R-:W1:Y:S02]  /*3a40*/  SYNCS.PHASECHK.TRANS64.TRYWAIT P0, [UR5], R3 ;  /* 0x00000003ff0075a7 */ /* 0x000e640008001105 */
[----:B-1----:R-:W-:Y:S05]  /*3a50*/  @!P0 BRA `(.L_x_71) ;  /* 0x0000006400b88947 */ /* 0x002fea0003800000 */
.L_x_70:
[----:B------:R-:W-:Y:S01]  /*3a60*/  UISETP.NE.AND UP0, UPT, UR15, 0x1, UPT ;  /* 0x000000010f00788c */ /* 0x000fe2000bf05270 */
[----:B------:R-:W-:Y:S01]  /*3a70*/  PLOP3.LUT P2, PT, PT, PT, PT, 0x80, 0x8 ;  /* 0x000000000008781c */ /* 0x000fe20003f4f070 */
[----:B------:R-:W-:Y:S02]  /*3a80*/  UIADD3 UR4, UPT, UPT, UR6, 0x1, URZ ;  /* 0x0000000106047890 */ /* 0x000fe4000fffe0ff */
[----:B------:R-:W-:Y:S02]  /*3a90*/  ULEA UR12, UR6, UR21, 0xa ;  /* 0x00000015060c7291 */ /* 0x000fe4000f8e50ff */
[----:B------:R-:W-:Y:S01]  /*3aa0*/  UISETP.NE.AND UP1, UPT, UR4, 0xa, UPT ;  /* 0x0000000a0400788c */ /* 0x000fe2000bf25270 */
[----:B------:R-:W-:Y:S01]  /*3ab0*/  PLOP3.LUT P0, PT, PT, PT, UP0, 0x80, 0x8 ;  /* 0x000000000008781c */ /* 0x000fe20003f0f008 */
[----:B------:R-:W-:Y:S02]  /*3ac0*/  UIADD3 UR10, UPT, UPT, UR12, 0x2, URZ ;  /* 0x000000020c0a7890 */ /* 0x000fe4000fffe0ff */
[----:B------:R-:W-:Y:S02]  /*3ad0*/  USEL UR7, URZ, 0x1, UP1 ;  /* 0x00000001ff077887 */ /* 0x000fe40008800000 */
[----:B------:R-:W-:Y:S02]  /*3ae0*/  USEL UR14, UR4, URZ, UP1 ;  /* 0x000000ff040e7287 */ /* 0x000fe40008800000 */
[----:B------:R-:W-:Y:S02]  /*3af0*/  UIADD3 UR15, UPT, UPT, UR15, -0x1, URZ ;  /* 0xffffffff0f0f7890 */ /* 0x000fe4000fffe0ff */
[----:B------:R-:W-:Y:S01]  /*3b00*/  @UP0 ULEA UR4, UR14, UR17, 0x3 ;  /* 0x000000110e040291 */ /* 0x000fe2000f8e18ff */
[----:B------:R-:W-:Y:S01]  /*3b10*/  LOP3.LUT R8, R8, UR7, RZ, 0x3c, !PT ;  /* 0x0000000708087c12 */ /* 0x000fe2000f8e3cff */
[----:B------:R-:W-:Y:S01]  /*3b20*/  UIADD3 UR7, UPT, UPT, UR5, 0x50, URZ ;  /* 0x0000005005077890 */ /* 0x000fe2000fffe0ff */
[----:B------:R-:W-:Y:S02]  /*3b30*/  UMOV UR13, 0x80004020 ;  /* 0x80004020000d7882 */ /* 0x000fe40000000000 */
[----:B-1----:R-:W-:Y:S01]  /*3b40*/  @P0 SHF.L.U32 R0, R8, 0x1f, RZ ;  /* 0x0000001f08000819 */ /* 0x002fe200000006ff */
[----:B------:R-:W-:Y:S01]  /*3b50*/  UMOV UR5, 0x80004020 ;  /* 0x8000402000057882 */ /* 0x000fe20000000000 */
[----:B------:R-:W-:Y:S01]  /*3b60*/  UMOV UR11, 0x80004020 ;  /* 0x80004020000b7882 */ /* 0x000fe20000000000 */
[----:B------:R-:W-:Y:S01]  /*3b70*/  UMOV UR9, 0x80004020 ;  /* 0x8000402000097882 */ /* 0x000fe20000000000 */
[----:B------:R2:W3:Y:S01]  /*3b80*/  @P0 SYNCS.PHASECHK.TRANS64.TRYWAIT P2, [UR4], R0 ;  /* 0x00000000ff0005a7 */ /* 0x0004e20008041104 */
[----:B------:R-:W-:Y:S03]  /*3b90*/  ULEA UR4, UR6, UR20, 0x8 ;  /* 0x0000001406047291 */ /* 0x000fe6000f8e40ff */
[----:B------:R-:W-:Y:S01]  /*3ba0*/  UMOV UR6, UR14 ;  /* 0x0000000e00067c82 */ /* 0x000fe20008000000 */
[----:B------:R-:W-:Y:S05]  /*3bb0*/  UIADD3 UR8, UPT, UPT, UR4, 0x2, URZ ;  /* 0x0000000204087890 */ /* 0x000fea000fffe0ff */
[----:B------:R2:W-:Y:S01]  /*3bc0*/  UTCQMMA gdesc[UR4], gdesc[UR12], tmem[UR18], tmem[UR26], idesc[UR27], UP2 ;  /* 0x00ff1a0c040075ea */ /* 0x0005e20009000312 */
[----:B------:R-:W-:Y:S03]  /*3bd0*/  UPLOP3.LUT UP2, UPT, UPT, UPT, UPT, 0x80, 0x8 ;  /* 0x000000000008789c */ /* 0x000fe60003f4f070 */
[----:B------:R2:W-:Y:S01]  /*3be0*/  UTCQMMA gdesc[UR8], gdesc[UR10], tmem[UR18], tmem[UR24], idesc[UR25], UPT ;  /* 0x00ff180a080075ea */ /* 0x0005e2000b800312 */
[----:B------:R2:W-:Y:S01]  /*3bf0*/  UTCBAR.MULTICAST [UR7], URZ, UR19 ;  /* 0x000000ff070073e9 */ /* 0x0005e20008000813 */
[----:B------:R-:W-:Y:S06]  /*3c00*/  BRA.U UP3, `(.L_x_72) ;  /* 0xfffffffd03787547 */ /* 0x000fec000b83ffff */
.L_x_69:
[----:B--2---:R-:W-:Y:S01]  /*3c10*/  UIADD3 UR4, UPT, UPT, UR22, 0x1, URZ ;  /* 0x0000000116047890 */ /* 0x004fe2000fffe0ff */
[C---:B------:R-:W-:Y:S01]  /*3c20*/  ISETP.NE.AND P0, PT, R10.reuse, 0x2, PT ;  /* 0x000000020a00780c */ /* 0x040fe20003f05270 */
[----:B------:R-:W-:Y:S02]  /*3c30*/  UIADD3 UR5, UPT, UPT, UR23, 0x110, URZ ;  /* 0x0000011017057890 */ /* 0x000fe4000fffe0ff */
[----:B------:R-:W-:Y:S01]  /*3c40*/  UISETP.NE.AND UP0, UPT, UR4, 0x4, UPT ;  /* 0x000000040400788c */ /* 0x000fe2000bf05270 */
[----:B-1----:R-:W-:Y:S02]  /*3c50*/  SEL R0, RZ, 0x1, P0 ;  /* 0x00000001ff007807 */ /* 0x002fe40000000000 */
[----:B------:R-:W-:Y:S01]  /*3c60*/  SEL R10, R10, RZ, P0 ;  /* 0x000000ff0a0a7207 */ /* 0x000fe20000000000 */
[----:B------:R-:W-:Y:S01]  /*3c70*/  USEL UR6, URZ, 0x1, UP0 ;  /* 0x00000001ff067887 */ /* 0x000fe20008000000 */
[----:B------:R-:W-:Y:S01]  /*3c80*/  LOP3.LUT R9, R9, R0, RZ, 0x3c, !PT ;  /* 0x0000000009097212 */ /* 0x000fe200078e3cff */
[----:B------:R-:W-:Y:S01]  /*3c90*/  USEL UR22, UR4, URZ, UP0 ;  /* 0x000000ff04167287 */ /* 0x000fe20008000000 */
[----:B------:R1:W-:Y:S03]  /*3ca0*/  UTCBAR [UR5], URZ ;  /* 0x000000ff050073e9 */ /* 0x0003e600080000ff */
[----:B------:R-:W-:Y:S01]  /*3cb0*/  LOP3.LUT R11, R11, UR6, RZ, 0x3c, !PT ;  /* 0x000000060b0b7c12 */ /* 0x000fe2000f8e3cff */
[----:B------:R-:W-:Y:S07]  /*3cc0*/  @P1 BRA `(.L_x_73) ;  /* 0xfffffff800b01947 */ /* 0x000fee000383ffff */
[----:B------:R-:W2:Y:S01]  /*3cd0*/  S2UR UR8, SR_CgaCtaId ;  /* 0x00000000000879c3 */ /* 0x000ea20000008800 */
[----:B------:R-:W-:Y:S01]  /*3ce0*/  ELECT P0, URZ, PT ;  /* 0x0000000000ff782f */ /* 0x000fe20003800000 */
[----:B------:R-:W-:Y:S01]  /*3cf0*/  IMAD.MOV.U32 R0, RZ, RZ, 0x1 ;  /* 0x00000001ff007424 */ /* 0x000fe200078e00ff */
[----:B------:R-:W-:Y:S01]  /*3d00*/  UIADD3 UR17, UPT, UPT, UR17, 0x130, URZ ;  /* 0x0000013011117890 */ /* 0x000fe2000fffe0ff */
[----:B------:R-:W-:Y:S01]  /*3d10*/  SHF.L.U32 R3, R11, 0x1f, RZ ;  /* 0x0000001f0b037819 */ /* 0x000fe200000006ff */
[----:B------:R-:W-:-:S03]  /*3d20*/  UMOV UR4, 0x40 ;  /* 0x0000004000047882 */ /* 0x000fc60000000000 */
[----:B------:R-:W-:Y:S01]  /*3d30*/  UVIRTCOUNT.DEALLOC.SMPOOL 0x80 ;  /* 0x000000800000784c */ /* 0x000fe20000000000 */
[----:B--2---:R-:W-:Y:S02]  /*3d40*/  ULEA UR8, UR8, UR4, 0x18 ;  /* 0x0000000408087291 */ /* 0x004fe4000f8ec0ff */
[----:B------:R-:W-:-:S07]  /*3d50*/  ULEA UR4, UR22, UR17, 0x3 ;  /* 0x0000001116047291 */ /* 0x000fce000f8e18ff */
[----:B------:R2:W-:Y:S02]  /*3d60*/  @P0 STS.U8 [UR8+0x1c], R0 ;  /* 0x00001c00ff000988 */ /* 0x0005e40008000008 */
[----:B------:R-:W4:Y:S02]  /*3d70*/  SYNCS.PHASECHK.TRANS64.TRYWAIT P0, [UR4], R3 ;  /* 0x00000003ff0075a7 */ /* 0x000f240008001104 */
[----:B--2-4-:R-:W-:Y:S05]  /*3d80*/  @!P0 BRA `(.L_x_74) ;  /* 0x0000006400048947 */ /* 0x014fea0003800000 */
.L_x_171:
[----:B------:R-:W-:-:S04]  /*3d90*/  UIADD3 UR4, UPT, UPT, UR22, 0x1, URZ ;  /* 0x0000000116047890 */ /* 0x000fc8000fffe0ff */
[----:B------:R-:W-:-:S04]  /*3da0*/  UISETP.NE.AND UP0, UPT, UR4, 0x4, UPT ;  /* 0x000000040400788c */ /* 0x000fc8000bf05270 */
[----:B------:R-:W-:Y:S02]  /*3db0*/  USEL UR6, URZ, 0x1, UP0 ;  /* 0x00000001ff067887 */ /* 0x000fe40008000000 */
[----:B------:R-:W-:-:S04]  /*3dc0*/  USEL UR4, UR4, URZ, UP0 ;  /* 0x000000ff04047287 */ /* 0x000fc80008000000 */
[----:B-1----:R-:W-:Y:S01]  /*3dd0*/  ULEA UR5, UR4, UR17, 0x3 ;  /* 0x0000001104057291 */ /* 0x002fe2000f8e18ff */
[----:B------:R-:W-:-:S04]  /*3de0*/  LOP3.LUT R2, R11, UR6, RZ, 0x3c, !PT ;  /* 0x000000060b027c12 */ /* 0x000fc8000f8e3cff */
[----:B--2---:R-:W-:-:S04]  /*3df0*/  SHF.L.U32 R3, R2, 0x1f, RZ ;  /* 0x0000001f02037819 */ /* 0x004fc800000006ff */
[----:B------:R-:W1:Y:S02]  /*3e00*/  SYNCS.PHASECHK.TRANS64.TRYWAIT P0, [UR5], R3 ;  /* 0x00000003ff0075a7 */ /* 0x000e640008001105 */
[----:B-1----:R-:W-:Y:S05]  /*3e10*/  @!P0 BRA `(.L_x_75) ;  /* 0x0000006000f88947 */ /* 0x002fea0003800000 */
.L_x_173:
        /* <DEDUP_REMOVED lines=9> */
.L_x_175:
[----:B------:R-:W-:-:S04]  /*3eb0*/  UIADD3 UR4, UPT, UPT, UR4, 0x1, URZ ;  /* 0x0000000104047890 */ /* 0x000fc8000fffe0ff */
[----:B------:R-:W-:-:S04]  /*3ec0*/  UISETP.NE.AND UP0, UPT, UR4, 0x4, UPT ;  /* 0x000000040400788c */ /* 0x000fc8000bf05270 */
[----:B------:R-:W-:Y:S02]  /*3ed0*/  USEL UR5, URZ, 0x1, UP0 ;  /* 0x00000001ff057887 */ /* 0x000fe40008000000 */
[----:B------:R-:W-:-:S04]  /*3ee0*/  USEL UR4, UR4, URZ, UP0 ;  /* 0x000000ff04047287 */ /* 0x000fc80008000000 */
[----:B------:R-:W-:Y:S01]  /*3ef0*/  ULEA UR4, UR4, UR17, 0x3 ;  /* 0x0000001104047291 */ /* 0x000fe2000f8e18ff */
[----:B-1----:R-:W-:-:S04]  /*3f00*/  LOP3.LUT R3, R2, UR5, RZ, 0x3c, !PT ;  /* 0x0000000502037c12 */ /* 0x002fc8000f8e3cff */
[----:B------:R-:W-:-:S04]  /*3f10*/  SHF.L.U32 R3, R3, 0x1f, RZ ;  /* 0x0000001f03037819 */ /* 0x000fc800000006ff */
[----:B------:R-:W1:Y:S02]  /*3f20*/  SYNCS.PHASECHK.TRANS64.TRYWAIT P0, [UR4], R3 ;  /* 0x00000003ff0075a7 */ /* 0x000e640008001104 */
[----:B-1----:R-:W-:Y:S05]  /*3f30*/  @!P0 BRA `(.L_x_77) ;  /* 0x0000006000e08947 */ /* 0x002fea0003800000 */
.L_x_177:
[----:B------:R-:W-:Y:S01]  /*3f40*/  NOP ;  /* 0x0000000000007918 */ /* 0x000fe20000000000 */
[----:B-1----:R-:W1:Y:S01]  /*3f50*/  LDS R0, [UR8+0x14] ;  /* 0x00001408ff007984 */ /* 0x002e620008000800 */
[----:B------:R-:W-:Y:S01]  /*3f60*/  ULOP3.LUT UR4, UR30, 0xffff, URZ, 0xc0, !UPT ;  /* 0x0000ffff1e047892 */ /* 0x000fe2000f8ec0ff */
[----:B------:R-:W-:Y:S01]  /*3f70*/  UMOV UR5, 0xffff ;  /* 0x0000ffff00057882 */ /* 0x000fe20000000000 */
[----:B------:R-:W-:Y:S02]  /*3f80*/  UMOV UR6, 0x1 ;  /* 0x0000000100067882 */ /* 0x000fe40000000000 */
[----:B------:R-:W-:-:S04]  /*3f90*/  USHF.R.U32.HI UR4, URZ, 0x5, UR4 ;  /* 0x00000005ff047899 */ /* 0x000fc80008011604 */
[----:B------:R-:W-:Y:S02]  /*3fa0*/  USHF.L.U32 UR5, UR5, UR4, URZ ;  /* 0x0000000405057299 */ /* 0x000fe400080006ff */
[----:B------:R-:W-:-:S04]  /*3fb0*/  USHF.L.U32 UR4, UR6, UR4, URZ ;  /* 0x0000000406047299 */ /* 0x000fc800080006ff */
[----:B-1----:R-:W-:-:S04]  /*3fc0*/  LOP3.LUT R0, R0, UR5, RZ, 0xc0, !PT ;  /* 0x0000000500007c12 */ /* 0x002fc8000f8ec0ff */
[----:B------:R-:W-:-:S13]  /*3fd0*/  ISETP.NE.AND P0, PT, R0, UR5, PT ;  /* 0x0000000500007c0c */ /* 0x000fda000bf05270 */
[----:B------:R-:W-:Y:S05]  /*3fe0*/  @P0 BRA `(.L_x_78) ;  /* 0x0000000000580947 */ /* 0x000fea0003800000 */
[----:B------:R-:W1:Y:S02]  /*3ff0*/  LDS R0, [UR8+0x18] ;  /* 0x00001808ff007984 */ /* 0x000e640008000800 */
[----:B-1----:R-:W-:-:S04]  /*4000*/  LOP3.LUT R0, R0, UR4, RZ, 0xc0, !PT ;  /* 0x0000000400007c12 */ /* 0x002fc8000f8ec0ff */
[----:B------:R-:W-:-:S13]  /*4010*/  ISETP.NE.AND P0, PT, R0, UR4, PT ;  /* 0x0000000400007c0c */ /* 0x000fda000bf05270 */
[----:B------:R-:W-:Y:S05]  /*4020*/  @P0 BRA `(.L_x_79) ;  /* 0x00000000003c0947 */ /* 0x000fea0003800000 */
[----:B------:R-:W1:Y:S01]  /*4030*/  S2R R2, SR_LANEID ;  /* 0x0000000000027919 */ /* 0x000e620000000000 */
[----:B------:R-:W-:Y:S01]  /*4040*/  ULOP3.LUT UR5, URZ, UR5, URZ, 0x33, !UPT ;  /* 0x00000005ff057292 */ /* 0x000fe2000f8e33ff */
[----:B------:R-:W-:Y:S01]  /*4050*/  LOP3.LUT R4, RZ, UR4, RZ, 0x33, !PT ;  /* 0x00000004ff047c12 */ /* 0x000fe2000f8e33ff */
[----:B------:R-:W-:Y:S02]  /*4060*/  VOTEU.ANY UR4, UPT, PT ;  /* 0x0000000000047886 */ /* 0x000fe400038e0100 */
[----:B------:R-:W-:Y:S01]  /*4070*/  UFLO.U32 UR4, UR4 ;  /* 0x00000004000472bd */ /* 0x000fe200080e0000 */
[----:B------:R-:W2:Y:S01]  /*4080*/  REDUX UR6, R4 ;  /* 0x00000000040673c4 */ /* 0x000ea20000000000 */
[----:B------:R-:W-:-:S06]  /*4090*/  IMAD.U32 R0, RZ, RZ, UR5 ;  /* 0x00000005ff007e24 */ /* 0x000fcc000f8e00ff */
[----:B------:R4:W-:Y:S01]  /*40a0*/  UTCATOMSWS.AND URZ, UR5 ;  /* 0x0000000500ff79e3 */ /* 0x0009e20008000000 */
[----:B------:R-:W3:Y:S01]  /*40b0*/  REDUX UR7, R0 ;  /* 0x00000000000773c4 */ /* 0x000ee20000000000 */
[----:B-1----:R-:W-:Y:S01]  /*40c0*/  ISETP.EQ.U32.AND P0, PT, R2, UR4, PT ;  /* 0x0000000402007c0c */ /* 0x002fe2000bf02070 */
[----:B--2---:R-:W-:Y:S01]  /*40d0*/  IMAD.U32 R2, RZ, RZ, UR6 ;  /* 0x00000006ff027e24 */ /* 0x004fe2000f8e00ff */
[----:B---3--:R-:W-:-:S11]  /*40e0*/  MOV R3, UR7 ;  /* 0x0000000700037c02 */ /* 0x008fd60008000f00 */
[----:B------:R4:W-:Y:S04]  /*40f0*/  @P0 ATOMS.AND RZ, [UR8+0x14], R3 ;  /* 0x00001403ffff098c */ /* 0x0009e8000a800008 */
[----:B------:R4:W-:Y:S01]  /*4100*/  @P0 ATOMS.AND RZ, [UR8+0x18], R2 ;  /* 0x00001802ffff098c */ /* 0x0009e2000a800008 */
[----:B------:R-:W-:Y:S05]  /*4110*/  BRA `(.L_x_80) ;  /* 0x0000000000147947 */ /* 0x000fea0003800000 */
.L_x_79:
[----:B------:R-:W-:Y:S02]  /*4120*/  MOV R2, 0x4140 ;  /* 0x0000414000027802 */ /* 0x000fe40000000f00 */
[----:B---3-5:R-:W-:Y:S05]  /*4130*/  CALL.REL.NOINC `($__internal_0_$__cuda_sm10x_tcgen05_guardrail_trap_col_being_dealloced_not_returned_by_alloc) ;  /* 0x0000006400c47944 */ /* 0x028fea0003c00000 */
[----:B------:R-:W-:Y:S05]  /*4140*/  BRA `(.L_x_80) ;  /* 0x0000000000087947 */ /* 0x000fea0003800000 */
.L_x_78:
[----:B------:R-:W-:Y:S02]  /*4150*/  MOV R2, 0x4170 ;  /* 0x0000417000027802 */ /* 0x000fe40000000f00 */
[----:B---3-5:R-:W-:Y:S05]  /*4160*/  CALL.REL.NOINC `($__internal_2_$__cuda_sm10x_tcgen05_guardrail_trap_unallocated_columns_being_dealloced) ;  /* 0x0000006400d07944 */ /* 0x028fea0003c00000 */
.L_x_80:
[----:B------:R-:W-:Y:S01]  /*4170*/  NOP ;  /* 0x0000000000007918 */ /* 0x000fe20000000000 */
[----:B----4-:R-:W-:Y:S05]  /*4180*/  EXIT ;  /* 0x000000000000794d */ /* 0x010fea0003800000 */
.L_x_62:
[----:B------:R-:W-:-:S09]  /*4190*/  UISETP.NE.OR UP0, UPT, UR17, 0x3, !UP3 ;  /* 0x000000031100788c */ /* 0x000fd2000df05670 */
[----:B------:R-:W-:Y:S05]  /*41a0*/  BRA.U UP0, `(.L_x_81) ;  /* 0x0000001100587547 */ /* 0x000fea000b800000 */
[----:B------:R-:W1:Y:S01]  /*41b0*/  S2UR UR10, SR_CgaCtaId ;  /* 0x00000000000a79c3 */ /* 0x000e620000008800 */
[----:B------:R-:W2:Y:S01]  /*41c0*/  LDCU UR31, c[0x0][0x370] ;  /* 0x00006e00ff1f77ac */ /* 0x000ea20008000800 */
[----:B------:R-:W-:Y:S02]  /*41d0*/  HFMA2 R13, -RZ, RZ, 0, 0 ;  /* 0x00000000ff0d7431 */ /* 0x000fe400000001ff */
[----:B------:R-:W-:Y:S01]  /*41e0*/  IMAD.MOV.U32 R15, RZ, RZ, 0x1 ;  /* 0x00000001ff0f7424 */ /* 0x000fe200078e00ff */
[----:B------:R-:W-:Y:S01]  /*41f0*/  MOV R7, 0x1000 ;  /* 0x0000100000077802 */ /* 0x000fe20000000f00 */
[----:B------:R-:W2:Y:S01]  /*4200*/  LDCU.128 UR44, c[0x0][0xb10] ;  /* 0x00016200ff2c77ac */ /* 0x000ea20008000c00 */
[----:B------:R-:W-:Y:S01]  /*4210*/  IMAD.MOV.U32 R14, RZ, RZ, RZ ;  /* 0x000000ffff0e7224 */ /* 0x000fe200078e00ff */
[----:B------:R-:W3:Y:S01]  /*4220*/  LDC.64 R16, c[0x0][0x348] ;  /* 0x0000d200ff107b82 */ /* 0x000ee20000000a00 */
[----:B------:R-:W4:Y:S01]  /*4230*/  LDCU UR30, c[0x0][0x374] ;  /* 0x00006e80ff1e77ac */ /* 0x000f220008000800 */
[----:B------:R-:W1:Y:S06]  /*4240*/  LDCU UR15, c[0x0][0xb0c] ;  /* 0x00016180ff0f77ac */ /* 0x000e6c0008000800 */
[----:B------:R-:W3:Y:S01]  /*4250*/  LDC.64 R2, c[0x0][0x888] ;  /* 0x00022200ff027b82 */ /* 0x000ee20000000a00 */
[----:B------:R-:W3:Y:S01]  /*4260*/  LDCU UR49, c[0x0][0xb20] ;  /* 0x00016400ff3177ac */ /* 0x000ee20008000800 */
[----:B------:R-:W3:Y:S06]  /*4270*/  LDCU UR4, c[0x0][0xb30] ;  /* 0x00016600ff0477ac */ /* 0x000eec0008000800 */
[----:B------:R-:W3:Y:S01]  /*4280*/  LDC.64 R4, c[0x0][0x890] ;  /* 0x00022400ff047b82 */ /* 0x000ee20000000a00 */
[----:B------:R-:W-:Y:S01]  /*4290*/  UMOV UR21, 0x400 ;  /* 0x0000040000157882 */ /* 0x000fe20000000000 */
[----:B--2---:R-:W-:-:S02]  /*42a0*/  UIMAD.WIDE.U32 UR6, UR31, UR44, URZ ;  /* 0x0000002c1f0672a5 */ /* 0x004fc4000f8e00ff */
[----:B----4-:R-:W-:Y:S02]  /*42b0*/  UIMAD.WIDE.U32 UR8, UR30, UR47, URZ ;  /* 0x0000002f1e0872a5 */ /* 0x010fe4000f8e00ff */
[----:B-1----:R-:W-:Y:S02]  /*42c0*/  ULEA UR21, UR10, UR21, 0x18 ;  /* 0x000000150a157291 */ /* 0x002fe4000f8ec0ff */
[----:B------:R-:W-:Y:S02]  /*42d0*/  UPLOP3.LUT UP3, UPT, UPT, UPT, UPT, 0x40, 0x4 ;  /* 0x000000000004789c */ /* 0x000fe40003f6e870 */
[----:B------:R-:W-:Y:S02]  /*42e0*/  UIADD3 UR37, UPT, UPT, UR21, 0xb8, URZ ;  /* 0x000000b815257890 */ /* 0x000fe4000fffe0ff */
[----:B------:R-:W-:Y:S02]  /*42f0*/  UIADD3 UR33, UPT, UPT, UR21, 0xa0, URZ ;  /* 0x000000a015217890 */ /* 0x000fe4000fffe0ff */
[----:B------:R-:W-:-:S02]  /*4300*/  UIADD3 UR25, UPT, UPT, UR21, 0xa8, URZ ;  /* 0x000000a815197890 */ /* 0x000fc4000fffe0ff */
[----:B------:R-:W-:Y:S01]  /*4310*/  UIADD3 UR17, UPT, UPT, UR21, 0xb0, URZ ;  /* 0x000000b015117890 */ /* 0x000fe2000fffe0ff */
[----:B------:R-:W-:Y:S01]  /*4320*/  UMOV UR6, UR7 ;  /* 0x0000000700067c82 */ /* 0x000fe20008000000 */
[----:B------:R-:W-:Y:S01]  /*4330*/  UMOV UR41, UR9 ;  /* 0x0000000900297c82 */ /* 0x000fe20008000000 */
[----:B------:R-:W-:Y:S02]  /*4340*/  UISETP.GE.AND UP0, UPT, UR42, 0x1, UPT ;  /* 0x000000012a00788c */ /* 0x000fe4000bf06270 */
[----:B------:R-:W-:Y:S01]  /*4350*/  UISETP.NE.AND UP4, UPT, UR42, 0x1, UPT ;  /* 0x000000012a00788c */ /* 0x000fe2000bf85270 */
[----:B------:R-:W1:Y:S01]  /*4360*/  LDCU.64 UR22, c[0x0][0xb28] ;  /* 0x00016500ff1677ac */ /* 0x000e620008000a00 */
[----:B------:R-:W-:Y:S02]  /*4370*/  UISETP.NE.AND UP6, UPT, UR15, 0x1, UPT ;  /* 0x000000010f00788c */ /* 0x000fe4000bfc5270 */
[----:B------:R-:W-:Y:S02]  /*4380*/  UISETP.NE.AND UP5, UPT, UR46, 0x1, UPT ;  /* 0x000000012e00788c */ /* 0x000fe4000bfa5270 */
[----:B------:R-:W-:-:S02]  /*4390*/  UPRMT UR37, UR10, 0x654, UR37 ;  /* 0x000006540a257896 */ /* 0x000fc40008000025 */
[----:B------:R-:W-:Y:S02]  /*43a0*/  USHF.R.U32.HI UR43, URZ, UR45, UR6 ;  /* 0x0000002dff2b7299 */ /* 0x000fe40008011606 */
[----:B------:R-:W-:Y:S02]  /*43b0*/  UPRMT UR40, UR10, 0x654, UR33 ;  /* 0x000006540a287896 */ /* 0x000fe40008000021 */
[----:B------:R-:W-:Y:S02]  /*43c0*/  UPRMT UR39, UR10, 0x654, UR25 ;  /* 0x000006540a277896 */ /* 0x000fe40008000019 */
[----:B------:R-:W-:Y:S02]  /*43d0*/  UPRMT UR38, UR10, 0x654, UR17 ;  /* 0x000006540a267896 */ /* 0x000fe40008000011 */
[----:B---3--:R-:W-:Y:S02]  /*43e0*/  USHF.R.U32.HI UR41, URZ, UR49, UR41 ;  /* 0x00000031ff297299 */ /* 0x008fe40008011629 */
[----:B------:R-:W-:-:S11]  /*43f0*/  UISETP.NE.AND UP2, UPT, UR4, 0x1, UPT ;  /* 0x000000010400788c */ /* 0x000fd6000bf45270 */
.L_x_92:
[C---:B------:R-:W-:Y:S02]  /*4400*/  LEA R12, R14.reuse, UR21, 0x3 ;  /* 0x000000150e0c7c11 */ /* 0x040fe4000f8e18ff */
[----:B------:R-:W-:Y:S02]  /*4410*/  SHF.L.U32 R9, R13, 0x1f, RZ ;  /* 0x0000001f0d097819 */ /* 0x000fe400000006ff */
[----:B------:R-:W-:Y:S02]  /*4420*/  LEA R10, R14, UR21, 0x4 ;  /* 0x000000150e0a7c11 */ /* 0x000fe4000f8e20ff */
[----:B--2---:R-:W2:Y:S02]  /*4430*/  SYNCS.PHASECHK.TRANS64.TRYWAIT P0, [R12+URZ+0xf0], R9 ;  /* 0x0000f0090c0075a7 */ /* 0x004ea400080011ff */
[----:B--2---:R-:W-:Y:S05]  /*4440*/  @!P0 BRA `(.L_x_82) ;  /* 0x0000005c00b48947 */ /* 0x004fea0003800000 */
.L_x_178:
[----:B--2---:R-:W2:Y:S01]  /*4450*/  LDS.128 R8, [R10+0x180] ;  /* 0x000180000a087984 */ /* 0x004ea20000000c00 */
[----:B------:R-:W-:Y:S01]  /*4460*/  UISETP.GE.AND UP0, UPT, UR42, 0x1, UPT ;  /* 0x000000012a00788c */ /* 0x000fe2000bf06270 */
[----:B------:R-:W-:Y:S01]  /*4470*/  @!PT LDS RZ, [RZ] ;  /* 0x00000000fffff984 */ /* 0x000fe20000000800 */
[----:B------:R-:W-:Y:S01]  /*4480*/  @!PT LDS RZ, [RZ] ;  /* 0x00000000fffff984 */ /* 0x000fe20000000800 */
[----:B------:R-:W-:Y:S01]  /*4490*/  @!PT LDS RZ, [RZ] ;  /* 0x00000000fffff984 */ /* 0x000fe20000000800 */
[----:B------:R-:W-:Y:S01]  /*44a0*/  @!PT LDS RZ, [RZ] ;  /* 0x00000000fffff984 */ /* 0x000fe20000000800 */
[----:B------:R3:W-:Y:S06]  /*44b0*/  MEMBAR.ALL.CTA ;  /* 0x0000000000007992 */ /* 0x0007ec0000008000 */
[----:B---3--:R-:W3:Y:S01]  /*44c0*/  FENCE.VIEW.ASYNC.S ;  /* 0x00000000000073c6 */ /* 0x008ee20000000000 */
[----:B--2---:R-:W-:Y:S11]  /*44d0*/  LOP3.LUT P0, RZ, R10, 0x1, RZ, 0xc0, !PT ;  /* 0x000000010aff7812 */ /* 0x004ff6000780c0ff */
[----:B------:R-:W-:Y:S02]  /*44e0*/  @!UPT UIADD3 URZ, UPT, UPT, URZ, URZ, URZ ;  /* 0x000000fffffff290 */ /* 0x000fe4000fffe0ff */
[----:B---3--:R-:W-:Y:S01]  /*44f0*/  VOTEU.ANY UP1, P0 ;  /* 0x0000000000ff7886 */ /* 0x008fe20000020100 */
[----:B------:R-:W-:Y:S11]  /*4500*/  PLOP3.LUT P0, PT, PT, PT, UP1, 0x80, 0x8 ;  /* 0x000000000008781c */ /* 0x000ff60003f0f018 */
[----:B------:R-:W-:Y:S02]  /*4510*/  @!UPT UIADD3 URZ, UPT, UPT, URZ, URZ, URZ ;  /* 0x000000fffffff290 */ /* 0x000fe4000fffe0ff */
[----:B------:R-:W-:Y:S02]  /*4520*/  @P0 SHF.R.U32.HI R0, RZ, 0x10, R9 ;  /* 0x00000010ff000819 */ /* 0x000fe40000011609 */
[----:B------:R-:W-:Y:S02]  /*4530*/  @P0 MOV R6, R8 ;  /* 0x0000000800060202 */ /* 0x000fe40000000f00 */
[----:B------:R-:W-:Y:S01]  /*4540*/  @P0 R2UR UR4, R0 ;  /* 0x00000000000402ca */ /* 0x000fe200000e0000 */
[----:B------:R-:W-:Y:S01]  /*4550*/  VIADD R0, R12, 0x100 ;  /* 0x000001000c007836 */ /* 0x000fe20000000000 */
[----:B------:R-:W-:Y:S02]  /*4560*/  @P0 LOP3.LUT R8, R9, 0xffff, RZ, 0xc0, !PT ;  /* 0x0000ffff09080812 */ /* 0x000fe400078ec0ff */
[----:B------:R-:W-:Y:S02]  /*4570*/  @P0 R2UR UR6, R6 ;  /* 0x00000000060602ca */ /* 0x000fe400000e0000 */
[----:B------:R-:W-:Y:S02]  /*4580*/  PRMT R0, RZ, 0x654, R0 ;  /* 0x00000654ff007816 */ /* 0x000fe40000000000 */
[----:B------:R-:W-:Y:S02]  /*4590*/  @P0 R2UR UR5, R8 ;  /* 0x00000000080502ca */ /* 0x000fe400000e0000 */
[----:B------:R2:W-:Y:S03]  /*45a0*/  SYNCS.ARRIVE.TRANS64.RED.A1T0 RZ, [R0+URZ], RZ ;  /* 0x000000ff00ff79a7 */ /* 0x0005e600081004ff */
[----:B------:R-:W-:Y:S04]  /*45b0*/  @UP1 UMOV UR29, UR4 ;  /* 0x00000004001d1c82 */ /* 0x000fe80008000000 */
[----:B------:R-:W-:Y:S04]  /*45c0*/  @UP1 UMOV UR14, UR6 ;  /* 0x00000006000e1c82 */ /* 0x000fe80008000000 */
[----:B------:R-:W-:Y:S01]  /*45d0*/  @UP1 UMOV UR13, UR5 ;  /* 0x00000005000d1c82 */ /* 0x000fe20008000000 */
[----:B------:R-:W-:Y:S05]  /*45e0*/  BRA.U !UP0, `(.L_x_83) ;  /* 0x0000000108a47547 */ /* 0x000fea000b800000 */
[----:B------:R-:W-:Y:S02]  /*45f0*/  UIMAD.WIDE.U32 UR18, UR13, UR47, URZ ;  /* 0x0000002f0d1272a5 */ /* 0x000fe4000f8e00ff */
[----:B------:R-:W-:Y:S02]  /*4600*/  UIMAD.WIDE.U32 UR26, UR14, UR44, URZ ;  /* 0x0000002c0e1a72a5 */ /* 0x000fe4000f8e00ff */
[----:B------:R-:W-:Y:S02]  /*4610*/  USEL UR4, UR30, UR41, !UP5 ;  /* 0x000000291e047287 */ /* 0x000fe4000e800000 */
[----:B------:R-:W-:Y:S02]  /*4620*/  USEL UR7, UR31, UR43, !UP6 ;  /* 0x0000002b1f077287 */ /* 0x000fe4000f000000 */
[----:B-1----:R-:W-:Y:S02]  /*4630*/  UIMAD.WIDE.U32 UR8, UR4, UR22, URZ ;  /* 0x00000016040872a5 */ /* 0x002fe4000f8e00ff */
[----:B------:R-:W-:Y:S01]  /*4640*/  UIMAD.WIDE.U32 UR10, UR7, UR22, URZ ;  /* 0x00000016070a72a5 */ /* 0x000fe2000f8e00ff */
[----:B------:R-:W-:Y:S02]  /*4650*/  UMOV UR5, UR19 ;  /* 0x0000001300057c82 */ /* 0x000fe40008000000 */
[----:B------:R-:W-:Y:S03]  /*4660*/  USHF.R.U32.HI UR6, URZ, UR49, UR5 ;  /* 0x00000031ff067299 */ /* 0x000fe60008011605 */
[----:B------:R-:W-:Y:S01]  /*4670*/  UMOV UR5, UR27 ;  /* 0x0000001b00057c82 */ /* 0x000fe20008000000 */
[----:B------:R-:W-:Y:S02]  /*4680*/  USEL UR6, UR13, UR6, !UP5 ;  /* 0x000000060d067287 */ /* 0x000fe4000e800000 */
[----:B------:R-:W-:Y:S03]  /*4690*/  USHF.R.U32.HI UR12, URZ, UR45, UR5 ;  /* 0x0000002dff0c7299 */ /* 0x000fe60008011605 */
[----:B------:R-:W-:Y:S02]  /*46a0*/  UMOV UR5, UR9 ;  /* 0x0000000900057c82 */ /* 0x000fe40008000000 */
[----:B------:R-:W-:Y:S03]  /*46b0*/  @UP4 USHF.R.U32.HI UR4, URZ, UR23, UR5 ;  /* 0x00000017ff044299 */ /* 0x000fe60008011605 */
[----:B------:R-:W-:Y:S01]  /*46c0*/  UMOV UR5, UR11 ;  /* 0x0000000b00057c82 */ /* 0x000fe20008000000 */
[----:B------:R-:W-:Y:S02]  /*46d0*/  UIMAD UR4, UR42, UR4, URZ ;  /* 0x000000042a0472a4 */ /* 0x000fe4000f8e02ff */
[----:B------:R-:W-:Y:S02]  /*46e0*/  @UP4 USHF.R.U32.HI UR7, URZ, UR23, UR5 ;  /* 0x00000017ff074299 */ /* 0x000fe40008011605 */
[----:B------:R-:W-:Y:S02]  /*46f0*/  UIMAD.WIDE.U32 UR10, UR6, UR22, URZ ;  /* 0x00000016060a72a5 */ /* 0x000fe4000f8e00ff */
[----:B------:R-:W-:Y:S02]  /*4700*/  USEL UR5, UR14, UR12, !UP6 ;  /* 0x0000000c0e057287 */ /* 0x000fe4000f000000 */
[----:B------:R-:W-:Y:S02]  /*4710*/  UIMAD UR8, UR42, UR7, URZ ;  /* 0x000000072a0872a4 */ /* 0x000fe4000f8e02ff */
[----:B------:R-:W-:Y:S03]  /*4720*/  UISETP.GE.AND UP0, UPT, UR6, UR4, UPT ;  /* 0x000000040600728c */ /* 0x000fe6000bf06270 */
[----:B------:R-:W-:Y:S01]  /*4730*/  UMOV UR4, UR11 ;  /* 0x0000000b00047c82 */ /* 0x000fe20008000000 */
[----:B------:R-:W-:Y:S02]  /*4740*/  UISETP.GE.OR UP0, UPT, UR5, UR8, UP0 ;  /* 0x000000080500728c */ /* 0x000fe40008706670 */
[----:B------:R-:W-:Y:S02]  /*4750*/  USHF.R.U32.HI UR4, URZ, UR23, UR4 ;  /* 0x00000017ff047299 */ /* 0x000fe40008011604 */
[----:B------:R-:W-:Y:S02]  /*4760*/  UIMAD.WIDE.U32 UR8, UR5, UR22, URZ ;  /* 0x00000016050872a5 */ /* 0x000fe4000f8e00ff */
[----:B------:R-:W-:Y:S04]  /*4770*/  USEL UR10, UR6, UR4, !UP4 ;  /* 0x00000004060a7287 */ /* 0x000fe8000e000000 */
[----:B------:R-:W-:Y:S01]  /*4780*/  UIADD3 UR11, UPT, UPT, -UR10, URZ, URZ ;  /* 0x000000ff0a0b7290 */ /* 0x000fe2000fffe1ff */
[----:B------:R-:W-:Y:S02]  /*4790*/  @!UP0 UMOV UR4, UR9 ;  /* 0x0000000900048c82 */ /* 0x000fe40008000000 */
[----:B------:R-:W-:Y:S02]  /*47a0*/  @!UP0 USHF.R.U32.HI UR4, URZ, UR23, UR4 ;  /* 0x00000017ff048299 */ /* 0x000fe40008011604 */
[----:B------:R-:W-:Y:S02]  /*47b0*/  UIMAD UR8, UR42, UR11, UR6 ;  /* 0x0000000b2a0872a4 */ /* 0x000fe4000f8e0206 */
[----:B------:R-:W-:Y:S04]  /*47c0*/  @!UP0 USEL UR4, UR5, UR4, !UP4 ;  /* 0x0000000405048287 */ /* 0x000fe8000e000000 */
[----:B------:R-:W-:Y:S02]  /*47d0*/  @!UP0 UIMAD UR8, UR7, UR8, UR4 ;  /* 0x00000008070882a4 */ /* 0x000fe4000f8e0204 */
[----:B------:R-:W-:Y:S02]  /*47e0*/  @!UP0 UIADD3 UR9, UPT, UPT, UR10, -UR4, URZ ;  /* 0x800000040a098290 */ /* 0x000fe4000fffe0ff */
[----:B------:R-:W-:Y:S02]  /*47f0*/  UIADD3 UR4, UPT, UPT, -UR5, URZ, URZ ;  /* 0x000000ff05047290 */ /* 0x000fe4000fffe1ff */
[----:B------:R-:W-:Y:S02]  /*4800*/  UIADD3 UR7, UPT, UPT, -UR6, URZ, URZ ;  /* 0x000000ff06077290 */ /* 0x000fe4000fffe1ff */
[----:B------:R-:W-:Y:S02]  /*4810*/  @!UP0 UIMAD UR6, UR9, UR42, UR5 ;  /* 0x0000002a090682a4 */ /* 0x000fe4000f8e0205 */
[----:B------:R-:W-:Y:S02]  /*4820*/  UIMAD UR14, UR15, UR4, UR14 ;  /* 0x000000040f0e72a4 */ /* 0x000fe4000f8e020e */
[----:B------:R-:W-:Y:S01]  /*4830*/  UIMAD UR13, UR46, UR7, UR13 ;  /* 0x000000072e0d72a4 */ /* 0x000fe2000f8e020d */
[----:B------:R-:W-:Y:S02]  /*4840*/  @!UP0 UMOV UR5, UR8 ;  /* 0x0000000800058c82 */ /* 0x000fe40008000000 */
[----:B------:R-:W-:Y:S02]  /*4850*/  UIMAD UR14, UR5, UR15, UR14 ;  /* 0x0000000f050e72a4 */ /* 0x000fe4000f8e020e */
[----:B------:R-:W-:Y:S11]  /*4860*/  UIMAD UR13, UR6, UR46, UR13 ;  /* 0x0000002e060d72a4 */ /* 0x000ff6000f8e020d */
[----:B------:R-:W-:Y:S01]  /*4870*/  @!UPT UIADD3 URZ, UPT, UPT, URZ, URZ, URZ ;  /* 0x000000fffffff290 */ /* 0x000fe2000fffe0ff */
.L_x_83:
[----:B------:R-:W3:Y:S01]  /*4880*/  @!UP2 LDCU.128 UR8, c[0x0][0xb10] ;  /* 0x00016200ff08a7ac */ /* 0x000ee20008000c00 */
[C---:B------:R-:W-:Y:S02]  /*4890*/  ISETP.NE.U32.AND P1, PT, R4.reuse, RZ, PT ;  /* 0x000000ff0400720c */ /* 0x040fe40003f25070 */
[----:B------:R-:W-:Y:S02]  /*48a0*/  ISETP.NE.U32.AND P0, PT, R4, RZ, PT ;  /* 0x000000ff0400720c */ /* 0x000fe40003f05070 */
[C---:B------:R-:W-:Y:S02]  /*48b0*/  ISETP.NE.AND.EX P1, PT, R5.reuse, RZ, PT, P1 ;  /* 0x000000ff0500720c */ /* 0x040fe40003f25310 */
[----:B------:R-:W-:Y:S01]  /*48c0*/  ISETP.NE.AND.EX P0, PT, R5, RZ, PT, P0 ;  /* 0x000000ff0500720c */ /* 0x000fe20003f05300 */
[----:B------:R-:W4:Y:S01]  /*48d0*/  @!UP2 LDCU UR5, c[0x0][0xb0c] ;  /* 0x00016180ff05a7ac */ /* 0x000f220008000800 */
[----:B------:R-:W-:Y:S01]  /*48e0*/  SHF.L.U32 R9, R15, 0x1f, RZ ;  /* 0x0000001f0f097819 */ /* 0x000fe200000006ff */
[----:B------:R-:W-:Y:S02]  /*48f0*/  USHF.L.U32 UR35, UR16, 0x6, URZ ;  /* 0x0000000610237899 */ /* 0x000fe400080006ff */
[----:B------:R-:W-:Y:S02]  /*4900*/  USHF.L.U32 UR34, UR20, 0x8, URZ ;  /* 0x0000000814227899 */ /* 0x000fe400080006ff */
[----:B---3--:R-:W-:Y:S07]  /*4910*/  UIMAD.WIDE.U32 UR6, UR14, UR8, URZ ;  /* 0x000000080e0672a5 */ /* 0x008fee000f8e00ff */
[----:B------:R-:W-:Y:S01]  /*4920*/  @!UP2 UMOV UR4, UR7 ;  /* 0x000000070004ac82 */ /* 0x000fe20008000000 */
[----:B----4-:R-:W-:Y:S02]  /*4930*/  @!UP2 UISETP.NE.AND UP0, UPT, UR5, 0x1, UPT ;  /* 0x000000010500a88c */ /* 0x010fe4000bf05270 */
[----:B------:R-:W-:Y:S02]  /*4940*/  @!UP2 USHF.R.U32.HI UR4, URZ, UR9, UR4 ;  /* 0x00000009ff04a299 */ /* 0x000fe40008011604 */
[----:B------:R-:W-:Y:S02]  /*4950*/  UIMAD.WIDE.U32 UR6, UR13, UR11, URZ ;  /* 0x0000000b0d0672a5 */ /* 0x000fe4000f8e00ff */
[----:B------:R-:W-:Y:S02]  /*4960*/  @!UP2 USEL UR8, UR14, UR4, !UP0 ;  /* 0x000000040e08a287 */ /* 0x000fe4000c000000 */
[----:B------:R-:W-:Y:S03]  /*4970*/  @!UP2 UISETP.NE.AND UP0, UPT, UR10, 0x1, UPT ;  /* 0x000000010a00a88c */ /* 0x000fe6000bf05270 */
[----:B------:R-:W-:Y:S02]  /*4980*/  @!UP2 UMOV UR6, UR7 ;  /* 0x000000070006ac82 */ /* 0x000fe40008000000 */
[----:B------:R-:W3:Y:S02]  /*4990*/  @!UP2 LDCU UR4, c[0x0][0xb20] ;  /* 0x00016400ff04a7ac */ /* 0x000ee40008000800 */
[----:B---3--:R-:W-:Y:S04]  /*49a0*/  @!UP2 USHF.R.U32.HI UR6, URZ, UR4, UR6 ;  /* 0x00000004ff06a299 */ /* 0x008fe80008011606 */
[----:B------:R-:W-:Y:S04]  /*49b0*/  @!UP2 USEL UR6, UR13, UR6, !UP0 ;  /* 0x000000060d06a287 */ /* 0x000fe8000c000000 */
[----:B------:R-:W-:Y:S02]  /*49c0*/  @!UP2 UIADD3 UR4, UPT, UPT, -UR8, UR6, URZ ;  /* 0x000000060804a290 */ /* 0x000fe4000fffe1ff */
[----:B------:R-:W-:Y:S02]  /*49d0*/  @!UP2 UIADD3 UR6, UPT, UPT, UR8, -UR6, URZ ;  /* 0x800000060806a290 */ /* 0x000fe4000fffe0ff */
[----:B------:R-:W-:Y:S02]  /*49e0*/  @!UP2 UIMAD UR14, UR4, UR5, UR14 ;  /* 0x00000005040ea2a4 */ /* 0x000fe4000f8e020e */
[----:B------:R-:W-:Y:S01]  /*49f0*/  @!UP2 UIMAD UR13, UR6, UR10, UR13 ;  /* 0x0000000a060da2a4 */ /* 0x000fe2000f8e020d */
[----:B------:R-:W-:Y:S11]  /*4a00*/  BRA.U UP3, `(.L_x_84) ;  /* 0x0000000103107547 */ /* 0x000ff6000b800000 */
[----:B--2---:R-:W-:Y:S04]  /*4a10*/  MOV R0, UR48 ;  /* 0x0000003000007c02 */ /* 0x004fe80008000f00 */
[----:B------:R-:W-:Y:S04]  /*4a20*/  SHF.L.U32 R11, R0, 0x1f, RZ ;  /* 0x0000001f000b7819 */ /* 0x000fe800000006ff */
[----:B------:R-:W2:Y:S02]  /*4a30*/  SYNCS.PHASECHK.TRANS64.TRYWAIT P2, [UR21+0xe8], R11 ;  /* 0x0000e80bff0075a7 */ /* 0x000ea40008041115 */
[----:B--2---:R-:W-:Y:S05]  /*4a40*/  @!P2 BRA `(.L_x_85) ;  /* 0x000000580048a947 */ /* 0x004fea0003800000 */
.L_x_84:
[----:B------:R-:W-:Y:S05]  /*4a50*/  @!P1 BRA `(.L_x_86) ;  /* 0x0000000000309947 */ /* 0x000fea0003800000 */
[----:B------:R-:W-:Y:S01]  /*4a60*/  ISETP.NE.U32.AND P1, PT, R2, RZ, PT ;  /* 0x000000ff0200720c */ /* 0x000fe20003f25070 */
[----:B------:R-:W3:Y:S01]  /*4a70*/  LDCU.64 UR4, c[0x0][0x358] ;  /* 0x00006b00ff0477ac */ /* 0x000ee20008000a00 */
[----:B------:R-:W-:Y:S02]  /*4a80*/  IMAD.MOV.U32 R85, RZ, RZ, 0x1 ;  /* 0x00000001ff557424 */ /* 0x000fe400078e00ff */
[----:B------:R-:W-:Y:S11]  /*4a90*/  ISETP.NE.AND.EX P1, PT, R3, RZ, PT, P1 ;  /* 0x000000ff0300720c */ /* 0x000ff60003f25310 */
[----:B------:R-:W-:Y:S02]  /*4aa0*/  @!UPT UIADD3 URZ, UPT, UPT, URZ, URZ, URZ ;  /* 0x000000fffffff290 */ /* 0x000fe4000fffe0ff */
[----:B--2---:R-:W2:Y:S01]  /*4ab0*/  @P1 LDC.64 R10, c[0x0][0x888] ;  /* 0x00022200ff0a1b82 */ /* 0x004ea20000000a00 */
[----:B------:R-:W-:Y:S04]  /*4ac0*/  @P1 IMAD R0, R4, UR36, RZ ;  /* 0x0000002404001c24 */ /* 0x000fe8000f8e02ff */
[----:B--2---:R-:W-:Y:S04]  /*4ad0*/  @P1 IMAD.WIDE R10, R0, 0x4, R10 ;  /* 0x00000004000a1825 */ /* 0x004fe800078e020a */
[----:B------:R-:W-:Y:S01]  /*4ae0*/  HFMA2 R0, -RZ, RZ, 0, 5.9604644775390625e-08 ;  /* 0x00000001ff007431 */ /* 0x000fe200000001ff */
[----:B---3-5:R3:W5:Y:S04]  /*4af0*/  @P1 LDG.E R41, desc[UR4][R10.64] ;  /* 0x000000040a291981 */ /* 0x028768000c1e1900 */
[----:B------:R-:W-:Y:S01]  /*4b00*/  @!P1 PRMT R85, R0, 0x7610, R85 ;  /* 0x0000761000559816 */ /* 0x000fe20000000055 */
[----:B---3--:R-:W4:Y:S06]  /*4b10*/  @!P1 LDC R41, c[0x0][0x880] ;  /* 0x00022000ff299b82 */ /* 0x008f2c0000000800 */
.L_x_86:
[----:B----45:R-:W-:Y:S01]  /*4b20*/  @!P0 FSETP.EQ.AND P1, PT, R41, RZ, PT ;  /* 0x000000ff2900820b */ /* 0x030fe20003f22000 */
[----:B------:R-:W-:Y:S01]  /*4b30*/  @!UPT UIADD3 URZ, UPT, UPT, URZ, URZ, URZ ;  /* 0x000000fffffff290 */ /* 0x000fe2000fffe0ff */
[----:B------:R-:W-:Y:S11]  /*4b40*/  @!P0 BRA `(.L_x_87) ;  /* 0x0000000000188947 */ /* 0x000ff60003800000 */
[----:B------:R-:W-:Y:S02]  /*4b50*/  LOP3.LUT P0, RZ, R85, 0xff, RZ, 0xc0, !PT ;  /* 0x000000ff55ff7812 */ /* 0x000fe4000780c0ff */
[----:B------:R-:W-:Y:S04]  /*4b60*/  ISETP.NE.U32.AND P1, PT, R2, RZ, PT ;  /* 0x000000ff0200720c */ /* 0x000fe80003f25070 */
[----:B------:R-:W-:Y:S04]  /*4b70*/  ISETP.NE.AND.EX P1, PT, R3, RZ, PT, P1 ;  /* 0x000000ff0300720c */ /* 0x000fe80003f25310 */
[----:B------:R-:W-:Y:S03]  /*4b80*/  PLOP3.LUT P1, PT, P1, PT, PT, 0x8, 0x80 ;  /* 0x000000000080781c */ /* 0x000fe60000f2e170 */
[----:B------:R-:W-:Y:S11]  /*4b90*/  @P0 FSETP.EQ.AND P1, PT, R41, RZ, PT ;  /* 0x000000ff2900020b */ /* 0x000ff60003f22000 */
[----:B------:R-:W-:Y:S02]  /*4ba0*/  @!UPT UIADD3 URZ, UPT, UPT, URZ, URZ, URZ ;  /* 0x000000fffffff290 */ /* 0x000fe4000fffe0ff */
.L_x_87:
[----:B------:R-:W3:Y:S01]  /*4bb0*/  SYNCS.PHASECHK.TRANS64.TRYWAIT P2, [UR21+0xc0], R9 ;  /* 0x0000c009ff0075a7 */ /* 0x000ee20008041115 */
[----:B------:R-:W-:Y:S04]  /*4bc0*/  ELECT P0, URZ, PT ;  /* 0x0000000000ff782f */ /* 0x000fe80003800000 */
[----:B------:R-:W-:Y:S11]  /*4bd0*/  PLOP3.LUT P1, PT, P1, P0, PT, 0xf2, 0x2f ;  /* 0x00000000002f781c */ /* 0x000ff60000f21e72 */
[----:B------:R-:W-:Y:S02]  /*4be0*/  @!UPT UIADD3 URZ, UPT, UPT, URZ, URZ, URZ ;  /* 0x000000fffffff290 */ /* 0x000fe4000fffe0ff */
[----:B------:R-:W-:Y:S05]  /*4bf0*/  @!P1 IADD3 R8, P0, PT, R16, 0x580, RZ ;  /* 0x0000058010089810 */ /* 0x000fea0007f1e0ff */
[----:B------:R-:W-:Y:S01]  /*4c00*/  @!P1 IMAD.X R6, RZ, RZ, R17, P0 ;  /* 0x000000ffff069224 */ /* 0x000fe200000e0611 */
[----:B---3--:R-:W-:Y:S07]  /*4c10*/  @!P2 BRA `(.L_x_88) ;  /* 0x0000005400eca947 */ /* 0x008fee0003800000 */
.L_x_181:
[----:B------:R-:W-:Y:S01]  /*4c20*/  @!P1 R2UR UR5, R8 ;  /* 0x00000000080592ca */ /* 0x000fe200000e0000 */
[----:B------:R-:W-:Y:S01]  /*4c30*/  VOTEU.ALL UP0, P1 ;  /* 0x0000000000ff7886 */ /* 0x000fe20000800000 */
[----:B------:R-:W-:Y:S01]  /*4c40*/  @!P1 R2UR UR4, R6 ;  /* 0x00000000060492ca */ /* 0x000fe200000e0000 */
[----:B--2---:R-:W-:Y:S01]  /*4c50*/  @!P1 IMAD.MOV.U32 R0, RZ, RZ, 0x1000 ;  /* 0x00001000ff009424 */ /* 0x004fe200078e00ff */
[----:B------:R-:W-:Y:S01]  /*4c60*/  UMOV UR6, 0x0 ;  /* 0x0000000000067882 */ /* 0x000fe20000000000 */
[----:B------:R-:W-:Y:S01]  /*4c70*/  UMOV UR7, 0x10000000 ;  /* 0x1000000000077882 */ /* 0x000fe20000000000 */
[----:B------:R-:W-:Y:S01]  /*4c80*/  @!UP0 UIADD3 UR32, UPT, UPT, UR21, 0x200, URZ ;  /* 0x0000020015208890 */ /* 0x000fe2000fffe0ff */
[----:B------:R-:W-:Y:S01]  /*4c90*/  @!P1 IADD3 R8, P0, PT, R16, 0x580, RZ ;  /* 0x0000058010089810 */ /* 0x000fe20007f1e0ff */
[----:B------:R-:W-:Y:S04]  /*4ca0*/  VOTEU.ALL UP0, P1 ;  /* 0x0000000000ff7886 */ /* 0x000fe80000800000 */
[----:B------:R-:W-:Y:S02]  /*4cb0*/  @!P1 IMAD.X R6, RZ, RZ, R17, P0 ;  /* 0x000000ffff069224 */ /* 0x000fe400000e0611 */
[----:B------:R-:W-:Y:S02]  /*4cc0*/  IMAD.U32 R10, RZ, RZ, UR5 ;  /* 0x00000005ff0a7e24 */ /* 0x000fe4000f8e00ff */
[----:B------:R-:W-:Y:S03]  /*4cd0*/  IMAD.U32 R11, RZ, RZ, UR4 ;  /* 0x00000004ff0b7e24 */ /* 0x000fe6000f8e00ff */
[----:B------:R-:W-:Y:S02]  /*4ce0*/  @!P1 R2UR UR4, R10 ;  /* 0x000000000a0492ca */ /* 0x000fe400000e0000 */
[----:B------:R-:W-:Y:S11]  /*4cf0*/  @!P1 R2UR UR5, R11 ;  /* 0x000000000b0592ca */ /* 0x000ff600000e0000 */
[----:B------:R-:W-:Y:S02]  /*4d00*/  @!UPT UIADD3 URZ, UPT, UPT, URZ, URZ, URZ ;  /* 0x000000fffffff290 */ /* 0x000fe4000fffe0ff */
[----:B------:R2:W-:Y:S01]  /*4d10*/  @!UP0 UTMALDG.3D [UR32], [UR4], desc[UR6] ;  /* 0x00000620040085b4 */ /* 0x0005e20008011000 */
[----:B------:R2:W-:Y:S01]  /*4d20*/  @!P1 SYNCS.ARRIVE.TRANS64.RED.A0TR RZ, [UR21+0xa0], R0 ;  /* 0x0000a000ffff99a7 */ /* 0x0005e20008300415 */
[----:B------:R-:W-:Y:S01]  /*4d30*/  SYNCS.ARRIVE.TRANS64.RED.A1T0 RZ, [UR40], RZ ;  /* 0x000000ffffff79a7 */ /* 0x000fe20008100428 */
[----:B------:R-:W3:Y:S02]  /*4d40*/  SYNCS.PHASECHK.TRANS64.TRYWAIT P2, [UR21+0xc8], R9 ;  /* 0x0000c809ff0075a7 */ /* 0x000ee40008041115 */
[----:B--23--:R-:W-:Y:S05]  /*4d50*/  @!P2 BRA `(.L_x_89) ;  /* 0x0000005400b4a947 */ /* 0x00cfea0003800000 */
.L_x_183:
        /* <DEDUP_REMOVED lines=8> */
[----:B------:R-:W-:Y:S01]  /*4de0*/  @!UP0 UIADD3 UR24, UPT, UPT, UR21, 0x1200, URZ ;  /* 0x0000120015188890 */ /* 0x000fe2000fffe0ff */
[----:B------:R-:W-:Y:S01]  /*4df0*/  VOTEU.ALL UP0, P1 ;  /* 0x0000000000ff7886 */ /* 0x000fe20000800000 */
[----:B------:R-:W-:Y:S01]  /*4e00*/  UMOV UR27, UR35 ;  /* 0x00000023001b7c82 */ /* 0x000fe20008000000 */
[----:B------:R-:W-:Y:S02]  /*4e10*/  UMOV UR28, UR36 ;  /* 0x00000024001c7c82 */ /* 0x000fe40008000000 */
[----:B------:R-:W-:Y:S02]  /*4e20*/  IMAD.U32 R10, RZ, RZ, UR5 ;  /* 0x00000005ff0a7e24 */ /* 0x000fe4000f8e00ff */
[----:B------:R-:W-:Y:S02]  /*4e30*/  IMAD.U32 R11, RZ, RZ, UR4 ;  /* 0x00000004ff0b7e24 */ /* 0x000fe4000f8e00ff */
[----:B------:R-:W-:Y:S01]  /*4e40*/  @!P1 IMAD.X R6, RZ, RZ, R17, P0 ;  /* 0x000000ffff069224 */ /* 0x000fe200000e0611 */
        /* <DEDUP_REMOVED lines=8> */
.L_x_185:
[----:B------:R-:W-:Y:S01]  /*4ed0*/  @!P1 R2UR UR5, R8 ;  /* 0x00000000080592ca */ /* 0x000fe200000e0000 */
[----:B------:R-:W-:Y:S01]  /*4ee0*/  VOTEU.ALL UP0, P1 ;  /* 0x0000000000ff7886 */ /* 0x000fe20000800000 */
[----:B------:R-:W-:Y:S01]  /*4ef0*/  @!P1 R2UR UR4, R6 ;  /* 0x00000000060492ca */ /* 0x000fe200000e0000 */
[----:B--2---:R-:W-:Y:S01]  /*4f00*/  @!P1 IMAD.MOV.U32 R0, RZ, RZ, 0x1000 ;  /* 0x00001000ff009424 */ /* 0x004fe200078e00ff */
[----:B------:R-:W-:Y:S01]  /*4f10*/  UMOV UR6, 0x0 ;  /* 0x0000000000067882 */ /* 0x000fe20000000000 */
[----:B------:R-:W-:Y:S01]  /*4f20*/  UMOV UR7, 0x10000000 ;  /* 0x1000000000077882 */ /* 0x000fe20000000000 */
[----:B------:R-:W-:Y:S01]  /*4f30*/  @!UP0 UIADD3 UR18, UPT, UPT, UR34, 0x80, URZ ;  /* 0x0000008022128890 */ /* 0x000fe2000fffe0ff */
[----:B------:R-:W-:Y:S01]  /*4f40*/  VIADD R14, R14, 0x1 ;  /* 0x000000010e0e7836 */ /* 0x000fe20000000000 */
[----:B------:R-:W-:Y:S01]  /*4f50*/  @!UP0 UIADD3 UR16, UPT, UPT, UR21, 0x2200, URZ ;  /* 0x0000220015108890 */ /* 0x000fe2000fffe0ff */
[----:B------:R-:W-:Y:S01]  /*4f60*/  VOTEU.ALL UP0, P1 ;  /* 0x0000000000ff7886 */ /* 0x000fe20000800000 */
[----:B------:R-:W-:Y:S01]  /*4f70*/  UMOV UR19, UR35 ;  /* 0x0000002300137c82 */ /* 0x000fe20008000000 */
[----:B------:R-:W-:Y:S02]  /*4f80*/  UMOV UR20, UR36 ;  /* 0x0000002400147c82 */ /* 0x000fe40008000000 */
        /* <DEDUP_REMOVED lines=10> */
.L_x_187:
[----:B------:R-:W-:Y:S01]  /*5030*/  @!P1 IADD3 R6, P0, PT, R16, 0x580, RZ ;  /* 0x0000058010069810 */ /* 0x000fe20007f1e0ff */
[----:B------:R-:W-:Y:S01]  /*5040*/  VOTEU.ALL UP0, P1 ;  /* 0x0000000000ff7886 */ /* 0x000fe20000800000 */
[----:B------:R-:W-:Y:S01]  /*5050*/  UMOV UR6, 0x0 ;  /* 0x0000000000067882 */ /* 0x000fe20000000000 */
[----:B------:R-:W-:Y:S01]  /*5060*/  UMOV UR7, 0x10000000 ;  /* 0x1000000000077882 */ /* 0x000fe20000000000 */
[----:B------:R-:W-:Y:S01]  /*5070*/  @!P1 R2UR UR5, R6 ;  /* 0x00000000060592ca */ /* 0x000fe200000e0000 */
[----:B--2---:R-:W-:Y:S01]  /*5080*/  @!P1 IMAD.X R0, RZ, RZ, R17, P0 ;  /* 0x000000ffff009224 */ /* 0x004fe200000e0611 */
[----:B------:R-:W-:Y:S01]  /*5090*/  @!UP0 UIADD3 UR10, UPT, UPT, UR34, 0xc0, URZ ;  /* 0x000000c0220a8890 */ /* 0x000fe2000fffe0ff */
[----:B------:R-:W-:Y:S01]  /*50a0*/  R2UR UR16, R87 ;  /* 0x00000000571072ca */ /* 0x000fe200000e0000 */
[----:B------:R-:W-:Y:S01]  /*50b0*/  @!UP0 UIADD3 UR8, UPT, UPT, UR21, 0x3200, URZ ;  /* 0x0000320015088890 */ /* 0x000fe2000fffe0ff */
[----:B------:R-:W-:Y:S01]  /*50c0*/  ISETP.NE.AND P0, PT, R14, 0x2, PT ;  /* 0x000000020e00780c */ /* 0x000fe20003f05270 */
[----:B------:R-:W-:Y:S01]  /*50d0*/  @!UP0 UIADD3 UR9, UPT, UPT, UR21, 0xb8, URZ ;  /* 0x000000b815098890 */ /* 0x000fe2000fffe0ff */
[----:B------:R-:W-:Y:S01]  /*50e0*/  @!P1 R2UR UR4, R0 ;  /* 0x00000000000492ca */ /* 0x000fe200000e0000 */
[----:B------:R-:W-:Y:S01]  /*50f0*/  VOTEU.ALL UP0, P1 ;  /* 0x0000000000ff7886 */ /* 0x000fe20000800000 */
[----:B------:R-:W-:Y:S01]  /*5100*/  UMOV UR11, UR35 ;  /* 0x00000023000b7c82 */ /* 0x000fe20008000000 */
[----:B------:R-:W-:Y:S01]  /*5110*/  UMOV UR12, UR36 ;  /* 0x00000024000c7c82 */ /* 0x000fe20008000000 */
[----:B------:R-:W-:Y:S01]  /*5120*/  SEL R0, RZ, 0x1, P0 ;  /* 0x00000001ff007807 */ /* 0x000fe20000000000 */
[----:B------:R-:W-:Y:S01]  /*5130*/  UIADD3 UR20, UPT, UPT, UR13, UR59, URZ ;  /* 0x0000003b0d147290 */ /* 0x000fe2000fffe0ff */
[----:B------:R-:W-:Y:S01]  /*5140*/  IMAD.U32 R8, RZ, RZ, UR5 ;  /* 0x00000005ff087e24 */ /* 0x000fe2000f8e00ff */
[----:B------:R-:W-:Y:S01]  /*5150*/  LOP3.LUT R15, R15, 0x1, RZ, 0x3c, !PT ;  /* 0x000000010f0f7812 */ /* 0x000fe200078e3cff */
[----:B------:R-:W-:Y:S01]  /*5160*/  UPLOP3.LUT UP3, UPT, UPT, UPT, UPT, 0x80, 0x8 ;  /* 0x000000000008789c */ /* 0x000fe20003f6f070 */
[----:B------:R-:W-:Y:S01]  /*5170*/  LOP3.LUT R13, R13, R0, RZ, 0x3c, !PT ;  /* 0x000000000d0d7212 */ /* 0x000fe200078e3cff */
[----:B------:R-:W-:Y:S01]  /*5180*/  UIADD3 UR16, UPT, UPT, UR14, UR16, URZ ;  /* 0x000000100e107290 */ /* 0x000fe2000fffe0ff */
[----:B------:R-:W-:Y:S01]  /*5190*/  SEL R14, R14, RZ, P0 ;  /* 0x000000ff0e0e7207 */ /* 0x000fe20000000000 */
[----:B------:R-:W-:Y:S01]  /*51a0*/  UMOV UR36, UR29 ;  /* 0x0000001d00247c82 */ /* 0x000fe20008000000 */
[----:B------:R-:W-:Y:S01]  /*51b0*/  IMAD.U32 R9, RZ, RZ, UR4 ;  /* 0x00000004ff097e24 */ /* 0x000fe2000f8e00ff */
[----:B------:R-:W-:Y:S04]  /*51c0*/  @!P1 R2UR UR4, R8 ;  /* 0x00000000080492ca */ /* 0x000fe800000e0000 */
[----:B------:R-:W-:Y:S11]  /*51d0*/  @!P1 R2UR UR5, R9 ;  /* 0x00000000090592ca */ /* 0x000ff600000e0000 */
[----:B------:R-:W-:Y:S02]  /*51e0*/  @!UPT UIADD3 URZ, UPT, UPT, URZ, URZ, URZ ;  /* 0x000000fffffff290 */ /* 0x000fe4000fffe0ff */
[----:B------:R2:W-:Y:S01]  /*51f0*/  @!UP0 UTMALDG.3D [UR8], [UR4], desc[UR6] ;  /* 0x00000608040085b4 */ /* 0x0005e20008011000 */
[----:B------:R2:W-:Y:S01]  /*5200*/  @!P1 SYNCS.ARRIVE.TRANS64.RED.A0TR RZ, [UR21+0xb8], R7 ;  /* 0x0000b807ffff99a7 */ /* 0x0005e20008300415 */
[----:B------:R-:W-:Y:S01]  /*5210*/  SYNCS.ARRIVE.TRANS64.RED.A1T0 RZ, [UR37], RZ ;  /* 0x000000ffffff79a7 */ /* 0x000fe20008100425 */
[----:B------:R-:W-:Y:S05]  /*5220*/  BRA.U UP1, `(.L_x_92) ;  /* 0xfffffff101747547 */ /* 0x000fea000b83ffff */
[----:B------:R-:W-:-:S04]  /*5230*/  SHF.L.U32 R3, R15, 0x1f, RZ ;  /* 0x0000001f0f037819 */ /* 0x000fc800000006ff */
[----:B------:R-:W3:Y:S02]  /*5240*/  SYNCS.PHASECHK.TRANS64.TRYWAIT P0, [UR21+0xc0], R3 ;  /* 0x0000c003ff0075a7 */ /* 0x000ee40008001115 */
[----:B---3--:R-:W-:Y:S05]  /*5250*/  @!P0 BRA `(.L_x_93) ;  /* 0x0000005000bc8947 */ /* 0x008fea0003800000 */
.L_x_189:
[----:B------:R-:W4:Y:S02]  /*5260*/  SYNCS.PHASECHK.TRANS64.TRYWAIT P0, [UR21+0xc8], R3 ;  /* 0x0000c803ff0075a7 */ /* 0x000f240008001115 */
[----:B----4-:R-:W-:Y:S05]  /*5270*/  @!P0 BRA `(.L_x_94) ;  /* 0x0000005000cc8947 */ /* 0x010fea0003800000 */
.L_x_191:
[----:B------:R-:W4:Y:S02]  /*5280*/  SYNCS.PHASECHK.TRANS64.TRYWAIT P0, [UR21+0xd0], R3 ;  /* 0x0000d003ff0075a7 */ /* 0x000f240008001115 */
[----:B----4-:R-:W-:Y:S05]  /*5290*/  @!P0 BRA `(.L_x_95) ;  /* 0x0000005000dc8947 */ /* 0x010fea0003800000 */
.L_x_193:
[----:B---3--:R-:W-:-:S07]  /*52a0*/  MOV R0, UR21 ;  /* 0x0000001500007c02 */ /* 0x008fce0008000f00 */
.L_x_96:
[----:B---3--:R-:W-:-:S04]  /*52b0*/  SHF.L.U32 R3, R15, 0x1f, RZ ;  /* 0x0000001f0f037819 */ /* 0x008fc800000006ff */
[----:B------:R3:W4:Y:S03]  /*52c0*/  SYNCS.PHASECHK.TRANS64.TRYWAIT P0, [R0+URZ+0xd8], R3 ;  /* 0x0000d803000075a7 */ /* 0x00072600080011ff */
[----:B----4-:R-:W-:Y:S05]  /*52d0*/  @!P0 NANOSLEEP.SYNCS 0x989680 ;  /* 0x009896800000895d */ /* 0x010fea0003900000 */
[----:B------:R-:W4:Y:S02]  /*52e0*/  @!P0 SYNCS.PHASECHK.TRANS64 P0, [R0+URZ+0xd8], R3 ;  /* 0x0000d803000085a7 */ /* 0x000f2400080010ff */
[----:B-12-4-:R-:W-:Y:S05]  /*52f0*/  @P0 EXIT ;  /* 0x000000000000094d */ /* 0x016fea0003800000 */
[----:B------:R-:W-:Y:S05]  /*5300*/  BRA `(.L_x_96) ;  /* 0xfffffffc00e87947 */ /* 0x000fea000383ffff */
.L_x_81:
[----:B------:R-:W-:-:S06]  /*5310*/  UISETP.GE.AND UP0, UPT, UR17, 0x4, UPT ;  /* 0x000000041100788c */ /* 0x000fcc000bf06270 */
[----:B------:R-:W-:-:S13]  /*5320*/  PLOP3.LUT P0, PT, PT, PT, UP0, 0x80, 0x8 ;  /* 0x000000000008781c */ /* 0x000fda0003f0f008 */
[----:B------:R-:W-:Y:S05]  /*5330*/  @!P0 EXIT ;  /* 0x000000000000894d */ /* 0x000fea0003800000 */
[----:B------:R-:W1:Y:S08]  /*5340*/  S2UR UR4, SR_CgaCtaId ;  /* 0x00000000000479c3 */ /* 0x000e700000008800 */
[----:B------:R-:W-:Y:S01]  /*5350*/  BAR.SYNC.DEFER_BLOCKING 0x6, 0xa0 ;  /* 0x0182800000007b1d */ /* 0x000fe20000010000 */
[C---:B------:R-:W-:Y:S01]  /*5360*/  IMAD.SHL.U32 R7, R95.reuse, 0x40, RZ ;  /* 0x000000405f077824 */ /* 0x040fe200078e00ff */
[C---:B------:R-:W-:Y:S01]  /*5370*/  LOP3.LUT R97, R95.reuse, 0x60, RZ, 0xc0, !PT ;  /* 0x000000605f617812 */ /* 0x040fe200078ec0ff */
[----:B------:R-:W-:-:S02]  /*5380*/  IMAD.SHL.U32 R4, R95, 0x20, RZ ;  /* 0x000000205f047824 */ /* 0x000fc400078e00ff */
[----:B------:R-:W-:Y:S02]  /*5390*/  HFMA2 R36, -RZ, RZ, 0, 0 ;  /* 0x00000000ff247431 */ /* 0x000fe400000001ff */
[----:B------:R-:W-:Y:S01]  /*53a0*/  IMAD.SHL.U32 R6, R95, 0x2, RZ ;  /* 0x000000025f067824 */ /* 0x000fe200078e00ff */
[----:B------:R-:W-:Y:S01]  /*53b0*/  UMOV UR44, 0x400 ;  /* 0x00000400002c7882 */ /* 0x000fe20000000000 */
[----:B------:R-:W2:Y:S01]  /*53c0*/  LDC.64 R82, c[0x0][0x8b0] ;  /* 0x00022c00ff527b82 */ /* 0x000ea20000000a00 */
[----:B------:R-:W-:Y:S01]  /*53d0*/  LOP3.LUT R5, R7, 0x180, RZ, 0xc0, !PT ;  /* 0x0000018007057812 */ /* 0x000fe200078ec0ff */
[----:B------:R-:W-:Y:S01]  /*53e0*/  IMAD.U32 R37, R95, 0x10000, RZ ;  /* 0x000100005f257824 */ /* 0x000fe200078e00ff */
[----:B------:R-:W-:Y:S01]  /*53f0*/  LOP3.LUT R4, R4, 0xc00, RZ, 0xc0, !PT ;  /* 0x00000c0004047812 */ /* 0x000fe200078ec0ff */
[----:B------:R-:W-:Y:S01]  /*5400*/  IMAD.MOV.U32 R94, RZ, RZ, RZ ;  /* 0x000000ffff5e7224 */ /* 0x000fe200078e00ff */
[----:B------:R-:W-:Y:S01]  /*5410*/  LOP3.LUT R6, R5, 0x20, R6, 0xf8, !PT ;  /* 0x0000002005067812 */ /* 0x000fe200078ef806 */
[----:B------:R-:W-:Y:S01]  /*5420*/  IMAD.SHL.U32 R5, R95, 0x8, RZ ;  /* 0x000000085f057824 */ /* 0x000fe200078e00ff */
[----:B------:R-:W-:Y:S01]  /*5430*/  LOP3.LUT R4, R4, 0x40, R7, 0xf8, !PT ;  /* 0x0000004004047812 */ /* 0x000fe200078ef807 */
[----:B------:R-:W3:Y:S01]  /*5440*/  LDC.64 R80, c[0x0][0x8a8] ;  /* 0x00022a00ff507b82 */ /* 0x000ee20000000a00 */
[----:B------:R-:W-:Y:S01]  /*5450*/  LOP3.LUT R37, R37, 0x600000, RZ, 0xc0, !PT ;  /* 0x0060000025257812 */ /* 0x000fe200078ec0ff */
[----:B------:R-:W-:Y:S01]  /*5460*/  IMAD.MOV.U32 R89, RZ, RZ, RZ ;  /* 0x000000ffff597224 */ /* 0x000fe200078e00ff */
[----:B------:R-:W-:-:S02]  /*5470*/  LOP3.LUT R95, R95, 0x2, RZ, 0xc0, !PT ;  /* 0x000000025f5f7812 */ /* 0x000fc400078ec0ff */
[----:B------:R-:W-:Y:S02]  /*5480*/  CS2R R92, SRZ ;  /* 0x00000000005c7805 */ /* 0x000fe4000001ff00 */
[----:B------:R-:W-:Y:S01]  /*5490*/  LOP3.LUT R5, R6, 0x30, R5, 0x78, !PT ;  /* 0x0000003006057812 */ /* 0x000fe200078e7805 */
[----:B------:R-:W4:Y:S01]  /*54a0*/  LDCU UR57, c[0x0][0x370] ;  /* 0x00006e00ff3977ac */ /* 0x000f220008000800 */
[----:B------:R-:W-:Y:S01]  /*54b0*/  LOP3.LUT R4, R4, 0x200, R7, 0xf8, !PT ;  /* 0x0000020004047812 */ /* 0x000fe200078ef807 */
[----:B------:R-:W-:Y:S01]  /*54c0*/  IMAD.MOV R90, RZ, RZ, -R95 ;  /* 0x000000ffff5a7224 */ /* 0x000fe200078e0a5f */
[----:B------:R-:W-:Y:S01]  /*54d0*/  MOV R91, RZ ;  /* 0x000000ff005b7202 */ /* 0x000fe20000000f00 */
[----:B-1----:R-:W-:Y:S01]  /*54e0*/  ULEA UR44, UR4, UR44, 0x18 ;  /* 0x0000002c042c7291 */ /* 0x002fe2000f8ec0ff */
[----:B------:R-:W-:Y:S01]  /*54f0*/  LOP3.LUT R84, R4, R5, RZ, 0xfc, !PT ;  /* 0x0000000504547212 */ /* 0x000fe200078efcff */
[----:B------:R-:W1:Y:S02]  /*5500*/  LDCU.64 UR62, c[0x0][0x348] ;  /* 0x00006900ff3e77ac */ /* 0x000e640008000a00 */
[----:B------:R-:W-:-:S02]  /*5510*/  UIADD3 UR4, UPT, UPT, UR44, 0x4200, URZ ;  /* 0x000042002c047890 */ /* 0x000fc4000fffe0ff */
[----:B------:R-:W-:-:S03]  /*5520*/  UIADD3 UR5, UPT, UPT, UR44, 0x200, URZ ;  /* 0x000002002c057890 */ /* 0x000fc6000fffe0ff */
[----:B------:R-:W4:Y:S01]  /*5530*/  LDS R0, [UR44+0x1a0] ;  /* 0x0001a02cff007984 */ /* 0x000f220008000800 */
[----:B------:R-:W1:Y:S01]  /*5540*/  LDCU UR43, c[0x0][0xb0c] ;  /* 0x00016180ff2b77ac */ /* 0x000e620008000800 */
[----:B------:R-:W-:Y:S02]  /*5550*/  IMAD.U32 R96, RZ, RZ, UR4 ;  /* 0x00000004ff607e24 */ /* 0x000fe4000f8e00ff */
[----:B------:R-:W-:Y:S01]  /*5560*/  IMAD.U32 R98, RZ, RZ, UR5 ;  /* 0x00000005ff627e24 */ /* 0x000fe2000f8e00ff */
[----:B------:R-:W1:Y:S01]  /*5570*/  LDCU UR39, c[0x0][0xb30] ;  /* 0x00016600ff2777ac */ /* 0x000e620008000800 */
[----:B------:R-:W1:Y:S01]  /*5580*/  LDCU.64 UR46, c[0x0][0x888] ;  /* 0x00011100ff2e77ac */ /* 0x000e620008000a00 */
[----:B------:R-:W1:Y:S01]  /*5590*/  LDCU.64 UR40, c[0x0][0xb28] ;  /* 0x00016500ff2877ac */ /* 0x000e620008000a00 */
[----:B------:R-:W1:Y:S01]  /*55a0*/  LDCU.64 UR60, c[0x0][0x890] ;  /* 0x00011200ff3c77ac */ /* 0x000e620008000a00 */
[----:B------:R-:W1:Y:S01]  /*55b0*/  LDCU.128 UR52, c[0x0][0xb10] ;  /* 0x00016200ff3477ac */ /* 0x000e620008000c00 */
[----:B------:R-:W1:Y:S02]  /*55c0*/  LDCU UR56, c[0x0][0x374] ;  /* 0x00006e80ff3877ac */ /* 0x000e640008000800 */
[----:B-1234-:R-:W-:-:S07]  /*55d0*/  IMAD.IADD R37, R0, 0x1, R37 ;  /* 0x0000000100257824 */ /* 0x01efce00078e0225 */
.L_x_138:
[C---:B------:R-:W-:Y:S02]  /*55e0*/  LEA R3, R89.reuse, UR44, 0x3 ;  /* 0x0000002c59037c11 */ /* 0x040fe4000f8e18ff */
[----:B------:R-:W-:Y:S02]  /*55f0*/  SHF.L.U32 R0, R92, 0x1f, RZ ;  /* 0x0000001f5c007819 */ /* 0x000fe400000006ff */
[----:B------:R-:W-:Y:S02]  /*5600*/  LEA R5, R89, UR44, 0x4 ;  /* 0x0000002c59057c11 */ /* 0x000fe4000f8e20ff */
[----:B-1----:R-:W1:Y:S02]  /*5610*/  SYNCS.PHASECHK.TRANS64.TRYWAIT P0, [R3+URZ+0xf0], R0 ;  /* 0x0000f000030075a7 */ /* 0x002e6400080011ff */
[----:B-1----:R-:W-:Y:S05]  /*5620*/  @!P0 BRA `(.L_x_97) ;  /* 0x0000005000108947 */ /* 0x002fea0003800000 */
.L_x_194:
        /* <DEDUP_REMOVED lines=11> */
[----:B------:R-:W-:Y:S01]  /*56e0*/  PLOP3.LUT P0, PT, PT, PT, UP1, 0x80, 0x8 ;  /* 0x000000000008781c */ /* 0x000fe20003f0f018 */
[----:B------:R-:W-:Y:S11]  /*56f0*/  UP2UR UR45, UPR, URZ, 0x2 ;  /* 0x00000002ff2d7883 */ /* 0x000ff60008000000 */
[----:B------:R-:W-:Y:S01]  /*5700*/  @!UPT UIADD3 URZ, UPT, UPT, URZ, URZ, URZ ;  /* 0x000000fffffff290 */ /* 0x000fe2000fffe0ff */
[----:B-1----:R-:W-:Y:S02]  /*5710*/  @P0 SHF.R.U32.HI R0, RZ, 0x10, R5 ;  /* 0x00000010ff000819 */ /* 0x002fe40000011605 */
        /* <DEDUP_REMOVED lines=12> */
[----:B------:R-:W2:Y:S01]  /*57e0*/  LDCU UR12, c[0x0][0xb20] ;  /* 0x00016400ff0c77ac */ /* 0x000ea20008000800 */
[----:B------:R-:W-:Y:S02]  /*57f0*/  UIMAD.WIDE.U32 UR4, UR56, UR55, URZ ;  /* 0x00000037380472a5 */ /* 0x000fe4000f8e00ff */
[----:B------:R-:W-:Y:S02]  /*5800*/  UIMAD.WIDE.U32 UR6, UR57, UR52, URZ ;  /* 0x00000034390672a5 */ /* 0x000fe4000f8e00ff */
[----:B------:R-:W-:Y:S02]  /*5810*/  UISETP.NE.AND UP0, UPT, UR54, 0x1, UPT ;  /* 0x000000013600788c */ /* 0x000fe4000bf05270 */
[----:B------:R-:W-:Y:S02]  /*5820*/  UIMAD.WIDE.U32 UR8, UR37, UR55, URZ ;  /* 0x00000037250872a5 */ /* 0x000fe4000f8e00ff */
[----:B------:R-:W-:Y:S02]  /*5830*/  UIMAD.WIDE.U32 UR10, UR38, UR52, URZ ;  /* 0x00000034260a72a5 */ /* 0x000fe4000f8e00ff */
[----:B------:R-:W-:Y:S02]  /*5840*/  UISETP.NE.AND UP1, UPT, UR43, 0x1, UPT ;  /* 0x000000012b00788c */ /* 0x000fe4000bf25270 */
[----:B------:R-:W-:Y:S01]  /*5850*/  UISETP.NE.AND UP2, UPT, UR42, 0x1, UPT ;  /* 0x000000012a00788c */ /* 0x000fe2000bf45270 */
[----:B------:R-:W-:Y:S02]  /*5860*/  UMOV UR4, UR5 ;  /* 0x0000000500047c82 */ /* 0x000fe40008000000 */
[----:B--2---:R-:W-:Y:S03]  /*5870*/  USHF.R.U32.HI UR5, URZ, UR12, UR4 ;  /* 0x0000000cff057299 */ /* 0x004fe60008011604 */
[----:B------:R-:W-:Y:S02]  /*5880*/  UMOV UR4, UR7 ;  /* 0x0000000700047c82 */ /* 0x000fe40008000000 */
[----:B------:R-:W-:Y:S02]  /*5890*/  USHF.R.U32.HI UR7, URZ, UR53, UR4 ;  /* 0x00000035ff077299 */ /* 0x000fe40008011604 */
[----:B------:R-:W-:Y:S02]  /*58a0*/  USEL UR4, UR56, UR5, !UP0 ;  /* 0x0000000538047287 */ /* 0x000fe4000c000000 */
[----:B------:R-:W-:Y:S01]  /*58b0*/  USEL UR7, UR57, UR7, !UP1 ;  /* 0x0000000739077287 */ /* 0x000fe2000c800000 */
[----:B------:R-:W-:Y:S01]  /*58c0*/  UMOV UR5, UR9 ;  /* 0x0000000900057c82 */ /* 0x000fe20008000000 */
[----:B------:R-:W-:Y:S02]  /*58d0*/  UIMAD.WIDE.U32 UR8, UR4, UR40, URZ ;  /* 0x00000028040872a5 */ /* 0x000fe4000f8e00ff */
[----:B------:R-:W-:Y:S03]  /*58e0*/  USHF.R.U32.HI UR6, URZ, UR12, UR5 ;  /* 0x0000000cff067299 */ /* 0x000fe60008011605 */
[----:B------:R-:W-:Y:S01]  /*58f0*/  UMOV UR5, UR11 ;  /* 0x0000000b00057c82 */ /* 0x000fe20008000000 */
[----:B------:R-:W-:Y:S02]  /*5900*/  UIMAD.WIDE.U32 UR10, UR7, UR40, URZ ;  /* 0x00000028070a72a5 */ /* 0x000fe4000f8e00ff */
[----:B------:R-:W-:Y:S02]  /*5910*/  USHF.R.U32.HI UR12, URZ, UR53, UR5 ;  /* 0x00000035ff0c7299 */ /* 0x000fe40008011605 */
[----:B------:R-:W-:Y:S01]  /*5920*/  USEL UR6, UR37, UR6, !UP0 ;  /* 0x0000000625067287 */ /* 0x000fe2000c000000 */
[----:B------:R-:W-:Y:S02]  /*5930*/  UMOV UR5, UR9 ;  /* 0x0000000900057c82 */ /* 0x000fe40008000000 */
[----:B------:R-:W-:Y:S01]  /*5940*/  UMOV UR10, UR11 ;  /* 0x0000000b000a7c82 */ /* 0x000fe20008000000 */
[----:B------:R-:W-:Y:S02]  /*5950*/  @UP2 USHF.R.U32.HI UR4, URZ, UR41, UR5 ;  /* 0x00000029ff042299 */ /* 0x000fe40008011605 */
[----:B------:R-:W-:Y:S02]  /*5960*/  @UP2 USHF.R.U32.HI UR7, URZ, UR41, UR10 ;  /* 0x00000029ff072299 */ /* 0x000fe4000801160a */
[----:B------:R-:W-:Y:S02]  /*5970*/  UIMAD UR4, UR42, UR4, URZ ;  /* 0x000000042a0472a4 */ /* 0x000fe4000f8e02ff */
        /* <DEDUP_REMOVED lines=8> */
[----:B------:R-:W-:Y:S02]  /*5a00*/  USEL UR11, UR6, UR4, !UP2 ;  /* 0x00000004060b7287 */ /* 0x000fe4000d000000 */
[----:B------:R-:W-:Y:S02]  /*5a10*/  UIADD3 UR8, UPT, UPT, -UR5, URZ, URZ ;  /* 0x000000ff05087290 */ /* 0x000fe4000fffe1ff */
[----:B------:R-:W-:Y:S01]  /*5a20*/  UIADD3 UR10, UPT, UPT, -UR11, URZ, URZ ;  /* 0x000000ff0b0a7290 */ /* 0x000fe2000fffe1ff */
[----:B------:R-:W-:Y:S01]  /*5a30*/  @!UP0 UMOV UR4, UR9 ;  /* 0x0000000900048c82 */ /* 0x000fe20008000000 */
[----:B------:R-:W-:Y:S02]  /*5a40*/  UIADD3 UR9, UPT, UPT, -UR6, URZ, URZ ;  /* 0x000000ff06097290 */ /* 0x000fe4000fffe1ff */
[----:B------:R-:W-:Y:S02]  /*5a50*/  @!UP0 USHF.R.U32.HI UR4, URZ, UR41, UR4 ;  /* 0x00000029ff048299 */ /* 0x000fe40008011604 */
[----:B------:R-:W-:Y:S02]  /*5a60*/  UIMAD UR10, UR42, UR10, UR6 ;  /* 0x0000000a2a0a72a4 */ /* 0x000fe4000f8e0206 */
[----:B------:R-:W-:Y:S04]  /*5a70*/  @!UP0 USEL UR4, UR5, UR4, !UP2 ;  /* 0x0000000405048287 */ /* 0x000fe8000d000000 */
[----:B------:R-:W-:Y:S02]  /*5a80*/  @!UP0 UIMAD UR10, UR7, UR10, UR4 ;  /* 0x0000000a070a82a4 */ /* 0x000fe4000f8e0204 */
[----:B------:R-:W-:Y:S02]  /*5a90*/  @!UP0 UIADD3 UR11, UPT, UPT, UR11, -UR4, URZ ;  /* 0x800000040b0b8290 */ /* 0x000fe4000fffe0ff */
[----:B------:R-:W-:Y:S02]  /*5aa0*/  UIMAD UR7, UR43, UR8, UR38 ;  /* 0x000000082b0772a4 */ /* 0x000fe4000f8e0226 */
[----:B------:R-:W-:Y:S02]  /*5ab0*/  @!UP0 UIMAD UR6, UR11, UR42, UR5 ;  /* 0x0000002a0b0682a4 */ /* 0x000fe4000f8e0205 */
[----:B------:R-:W-:Y:S01]  /*5ac0*/  UIMAD UR4, UR54, UR9, UR37 ;  /* 0x00000009360472a4 */ /* 0x000fe2000f8e0225 */
[----:B------:R-:W-:Y:S02]  /*5ad0*/  @!UP0 UMOV UR5, UR10 ;  /* 0x0000000a00058c82 */ /* 0x000fe40008000000 */
[----:B------:R-:W-:Y:S02]  /*5ae0*/  UIMAD UR38, UR5, UR43, UR7 ;  /* 0x0000002b052672a4 */ /* 0x000fe4000f8e0207 */
[----:B------:R-:W-:Y:S11]  /*5af0*/  UIMAD UR37, UR6, UR54, UR4 ;  /* 0x00000036062572a4 */ /* 0x000ff6000f8e0204 */
[----:B------:R-:W-:Y:S01]  /*5b00*/  @!UPT UIADD3 URZ, UPT, UPT, URZ, URZ, URZ ;  /* 0x000000fffffff290 */ /* 0x000fe2000fffe0ff */
.L_x_98:
[----:B------:R-:W-:Y:S01]  /*5b10*/  UISETP.NE.AND UP0, UPT, UR39, 0x1, UPT ;  /* 0x000000012700788c */ /* 0x000fe2000bf05270 */
[----:B------:R-:W-:Y:S01]  /*5b20*/  IADD3 R89, PT, PT, R89, 0x1, RZ ;  /* 0x0000000159597810 */ /* 0x000fe20007ffe0ff */
[----:B------:R-:W-:Y:S02]  /*5b30*/  UIADD3 UR11, UPT, UPT, UR44, 0x200, URZ ;  /* 0x000002002c0b7890 */ /* 0x000fe4000fffe0ff */
[----:B------:R-:W-:Y:S02]  /*5b40*/  USHF.L.U32 UR50, UR16, 0x6, URZ ;  /* 0x0000000610327899 */ /* 0x000fe400080006ff */
[----:B------:R-:W-:Y:S05]  /*5b50*/  USHF.L.U32 UR49, UR20, 0x8, URZ ;  /* 0x0000000814317899 */ /* 0x000fea00080006ff */
[----:B------:R-:W2:Y:S01]  /*5b60*/  @!UP0 LDCU.128 UR12, c[0x0][0xb10] ;  /* 0x00016200ff0c87ac */ /* 0x000ea20008000c00 */
[----:B------:R-:W3:Y:S01]  /*5b70*/  @!UP0 LDCU UR5, c[0x0][0xb0c] ;  /* 0x00016180ff0587ac */ /* 0x000ee20008000800 */
[----:B------:R-:W4:Y:S01]  /*5b80*/  @!UP0 LDCU UR10, c[0x0][0xb20] ;  /* 0x00016400ff0a87ac */ /* 0x000f220008000800 */
[----:B--2---:R-:W-:Y:S02]  /*5b90*/  UIMAD.WIDE.U32 UR8, UR38, UR12, URZ ;  /* 0x0000000c260872a5 */ /* 0x004fe4000f8e00ff */
[----:B------:R-:W-:Y:S02]  /*5ba0*/  UIMAD.WIDE.U32 UR6, UR37, UR15, URZ ;  /* 0x0000000f250672a5 */ /* 0x000fe4000f8e00ff */
[----:B------:R-:W-:Y:S03]  /*5bb0*/  @!UP0 UISETP.NE.AND UP1, UPT, UR14, 0x1, UPT ;  /* 0x000000010e00888c */ /* 0x000fe6000bf25270 */
[----:B------:R-:W-:Y:S01]  /*5bc0*/  @!UP0 UMOV UR4, UR9 ;  /* 0x0000000900048c82 */ /* 0x000fe20008000000 */
[----:B---3--:R-:W-:Y:S02]  /*5bd0*/  @!UP0 UISETP.NE.AND UP2, UPT, UR5, 0x1, UPT ;  /* 0x000000010500888c */ /* 0x008fe4000bf45270 */
[----:B------:R-:W-:Y:S01]  /*5be0*/  @!UP0 USHF.R.U32.HI UR4, URZ, UR13, UR4 ;  /* 0x0000000dff048299 */ /* 0x000fe20008011604 */
[----:B------:R-:W-:Y:S02]  /*5bf0*/  @!UP0 UMOV UR6, UR7 ;  /* 0x0000000700068c82 */ /* 0x000fe40008000000 */
[----:B----4-:R-:W-:Y:S02]  /*5c00*/  @!UP0 USHF.R.U32.HI UR6, URZ, UR10, UR6 ;  /* 0x0000000aff068299 */ /* 0x010fe40008011606 */
[----:B------:R-:W-:Y:S02]  /*5c10*/  @!UP0 USEL UR7, UR38, UR4, !UP2 ;  /* 0x0000000426078287 */ /* 0x000fe4000d000000 */
[----:B------:R-:W-:Y:S04]  /*5c20*/  @!UP0 USEL UR6, UR37, UR6, !UP1 ;  /* 0x0000000625068287 */ /* 0x000fe8000c800000 */
[----:B------:R-:W-:Y:S02]  /*5c30*/  @!UP0 UIADD3 UR4, UPT, UPT, -UR7, UR6, URZ ;  /* 0x0000000607048290 */ /* 0x000fe4000fffe1ff */
[----:B------:R-:W-:Y:S02]  /*5c40*/  @!UP0 UIADD3 UR6, UPT, UPT, UR7, -UR6, URZ ;  /* 0x8000000607068290 */ /* 0x000fe4000fffe0ff */
[----:B------:R-:W-:Y:S02]  /*5c50*/  @!UP0 UIMAD UR38, UR4, UR5, UR38 ;  /* 0x00000005042682a4 */ /* 0x000fe4000f8e0226 */
[----:B------:R-:W-:Y:S02]  /*5c60*/  @!UP0 UIMAD UR37, UR6, UR14, UR37 ;  /* 0x0000000e062582a4 */ /* 0x000fe4000f8e0225 */
[----:B------:R-:W-:Y:S09]  /*5c70*/  ULOP3.LUT UP0, URZ, UR11, 0x1b0, URZ, 0xc0, !UPT ;  /* 0x000001b00bff7892 */ /* 0x000ff2000f80c0ff */
[----:B------:R-:W-:Y:S05]  /*5c80*/  BRA.U !UP0, `(.L_x_99) ;  /* 0x0000000108407547 */ /* 0x000fea000b800000 */
[----:B------:R-:W2:Y:S01]  /*5c90*/  LDCU.64 UR8, c[0x4][0x88] ;  /* 0x01001100ff0877ac */ /* 0x000ea20008000a00 */
[----:B------:R-:W-:Y:S01]  /*5ca0*/  MOV R3, 0x0 ;  /* 0x0000000000037802 */ /* 0x000fe20000000f00 */
[----:B------:R-:W-:Y:S02]  /*5cb0*/  HFMA2 R12, -RZ, RZ, 0, 5.9604644775390625e-08 ;  /* 0x00000001ff0c7431 */ /* 0x000fe400000001ff */
[----:B------:R-:W-:Y:S02]  /*5cc0*/  IMAD.MOV.U32 R8, RZ, RZ, 0x70 ;  /* 0x00000070ff087424 */ /* 0x000fe400078e00ff */
[----:B------:R-:W-:Y:S01]  /*5cd0*/  IMAD.MOV.U32 R13, RZ, RZ, RZ ;  /* 0x000000ffff0d7224 */ /* 0x000fe200078e00ff */
[----:B------:R-:W3:Y:S01]  /*5ce0*/  LDCU.64 UR6, c[0x4][0x90] ;  /* 0x01001200ff0677ac */ /* 0x000ee20008000a00 */
[----:B------:R-:W4:Y:S01]  /*5cf0*/  LDC.64 R2, c[0x4][R3] ;  /* 0x0100000003027b82 */ /* 0x000f220000000a00 */
[----:B------:R-:W1:Y:S01]  /*5d00*/  LDCU.64 UR4, c[0x4][0x8] ;  /* 0x01000100ff0477ac */ /* 0x000e620008000a00 */
[----:B--2---:R-:W-:Y:S01]  /*5d10*/  MOV R5, UR9 ;  /* 0x0000000900057c02 */ /* 0x004fe20008000f00 */
[----:B------:R-:W-:Y:S01]  /*5d20*/  IMAD.U32 R4, RZ, RZ, UR8 ;  /* 0x00000008ff047e24 */ /* 0x000fe2000f8e00ff */
[----:B---3--:R-:W-:Y:S01]  /*5d30*/  MOV R7, UR7 ;  /* 0x0000000700077c02 */ /* 0x008fe20008000f00 */
[----:B------:R-:W-:Y:S01]  /*5d40*/  IMAD.U32 R6, RZ, RZ, UR6 ;  /* 0x00000006ff067e24 */ /* 0x000fe2000f8e00ff */
[----:B-1----:R-:W-:Y:S01]  /*5d50*/  MOV R11, UR5 ;  /* 0x00000005000b7c02 */ /* 0x002fe20008000f00 */
[----:B------:R-:W-:Y:S02]  /*5d60*/  IMAD.U32 R10, RZ, RZ, UR4 ;  /* 0x00000004ff0a7e24 */ /* 0x000fe4000f8e00ff */
[----:B------:R-:W-:Y:S07]  /*5d70*/  LEPC R20, `(.L_x_99) ;  /* 0x000000001014794e */ /* 0x000fee0000000000 */
[----:B----45:R-:W-:Y:S05]  /*5d80*/  CALL.ABS.NOINC R2 ;  /* 0x0000000002007343 */ /* 0x030fea0003c00000 */
.L_x_99:
[----:B------:R-:W-:Y:S01]  /*5d90*/  LOP3.LUT P0, RZ, R96, 0x1b0, RZ, 0xc0, !PT ;  /* 0x000001b060ff7812 */ /* 0x000fe2000780c0ff */
[----:B------:R-:W-:Y:S11]  /*5da0*/  BSSY.RECONVERGENT B6, `(.L_x_100) ;  /* 0x0000013000067945 */ /* 0x000ff60003800200 */
[----:B------:R-:W-:Y:S01]  /*5db0*/  @!UPT UIADD3 URZ, UPT, UPT, URZ, URZ, URZ ;  /* 0x000000fffffff290 */ /* 0x000fe2000fffe0ff */
[----:B------:R-:W-:Y:S05]  /*5dc0*/  @!P0 BRA `(.L_x_101) ;  /* 0x0000000000408947 */ /* 0x000fea0003800000 */
        /* <DEDUP_REMOVED lines=16> */
.L_x_101:
[----:B------:R-:W-:Y:S05]  /*5ed0*/  BSYNC.RECONVERGENT B6 ;  /* 0x0000000000067941 */ /* 0x000fea0003800200 */
.L_x_100:
[----:B------:R-:W-:Y:S01]  /*5ee0*/  R2UR UR4, R88 ;  /* 0x00000000580472ca */ /* 0x000fe200000e0000 */
[----:B------:R-:W-:Y:S01]  /*5ef0*/  UISETP.NE.U32.AND UP0, UPT, UR60, URZ, UPT ;  /* 0x000000ff3c00728c */ /* 0x000fe2000bf05070 */
[----:B------:R-:W-:Y:S02]  /*5f00*/  ISETP.NE.U32.AND P4, PT, R82, RZ, PT ;  /* 0x000000ff5200720c */ /* 0x000fe40003f85070 */
[----:B------:R-:W-:Y:S01]  /*5f10*/  ISETP.NE.U32.AND P2, PT, RZ, UR46, PT ;  /* 0x0000002eff007c0c */ /* 0x000fe2000bf45070 */
[----:B------:R-:W-:Y:S01]  /*5f20*/  UISETP.NE.AND.EX UP1, UPT, UR61, URZ, UPT, UP0 ;  /* 0x000000ff3d00728c */ /* 0x000fe2000bf25300 */
[----:B------:R-:W-:Y:S01]  /*5f30*/  ISETP.NE.AND.EX P4, PT, R83, RZ, PT, P4 ;  /* 0x000000ff5300720c */ /* 0x000fe20003f85340 */
[----:B------:R-:W-:Y:S01]  /*5f40*/  UPLOP3.LUT UP0, UPT, UPT, UPT, UPT, 0x40, 0x4 ;  /* 0x000000000004789c */ /* 0x000fe20003f0e870 */
[----:B------:R-:W-:Y:S05]  /*5f50*/  ISETP.NE.AND.EX P2, PT, RZ, UR47, PT, P2 ;  /* 0x0000002fff007c0c */ /* 0x000fea000bf45320 */
[----:B------:R-:W-:Y:S06]  /*5f60*/  UISETP.NE.AND UP2, UPT, UR4, URZ, UPT ;  /* 0x000000ff0400728c */ /* 0x000fec000bf45270 */
[----:B------:R-:W-:Y:S05]  /*5f70*/  PLOP3.LUT P1, PT, PT, PT, UP2, 0x80, 0x8 ;  /* 0x000000000008781c */ /* 0x000fea0003f2f028 */
[----:B------:R-:W-:Y:S06]  /*5f80*/  @UP2 UPLOP3.LUT UP0, UPT, UPT, UPT, UP1, 0x80, 0x8 ;  /* 0x000000000008289c */ /* 0x000fec0003f0f010 */
[----:B------:R-:W-:Y:S01]  /*5f90*/  PLOP3.LUT P0, PT, PT, PT, UP0, 0x80, 0x8 ;  /* 0x000000000008781c */ /* 0x000fe20003f0f008 */
[----:B------:R-:W-:Y:S01]  /*5fa0*/  @!UPT UIADD3 URZ, UPT, UPT, URZ, URZ, URZ ;  /* 0x000000fffffff290 */ /* 0x000fe2000fffe0ff */
[----:B------:R-:W-:Y:S11]  /*5fb0*/  BRA.U !UP1, `(.L_x_102) ;  /* 0x00000001093c7547 */ /* 0x000ff6000b800000 */
[----:B------:R-:W-:Y:S01]  /*5fc0*/  UISETP.NE.U32.AND UP0, UPT, UR46, URZ, UPT ;  /* 0x000000ff2e00728c */ /* 0x000fe2000bf05070 */
[----:B-1----:R-:W-:Y:S01]  /*5fd0*/  HFMA2 R0, -RZ, RZ, 0, 5.9604644775390625e-08 ;  /* 0x00000001ff007431 */ /* 0x002fe200000001ff */
[----:B------:R-:W1:Y:S01]  /*5fe0*/  LDCU.64 UR8, c[0x0][0x358] ;  /* 0x00006b00ff0877ac */ /* 0x000e620008000a00 */
[----:B------:R-:W-:Y:S01]  /*5ff0*/  IMAD.MOV.U32 R85, RZ, RZ, 0x1 ;  /* 0x00000001ff557424 */ /* 0x000fe200078e00ff */
[----:B------:R-:W-:Y:S06]  /*6000*/  UISETP.NE.AND.EX UP0, UPT, UR47, URZ, UPT, UP0 ;  /* 0x000000ff2f00728c */ /* 0x000fec000bf05300 */
[----:B------:R-:W-:Y:S05]  /*6010*/  PLOP3.LUT P3, PT, PT, PT, UP0, 0x80, 0x8 ;  /* 0x000000000008781c */ /* 0x000fea0003f6f008 */
[----:B------:R-:W2:Y:S01]  /*6020*/  @UP0 LDCU.64 UR4, c[0x0][0x888] ;  /* 0x00011100ff0407ac */ /* 0x000ea20008000a00 */
[----:B------:R-:W-:Y:S07]  /*6030*/  @UP0 UIMAD UR6, UR36, UR60, URZ ;  /* 0x0000003c240602a4 */ /* 0x000fee000f8e02ff */
[----:B------:R-:W-:Y:S01]  /*6040*/  @!P3 PRMT R85, R0, 0x7610, R85 ;  /* 0x000076100055b816 */ /* 0x000fe20000000055 */
[----:B--2---:R-:W-:Y:S06]  /*6050*/  @UP0 UIMAD.WIDE UR4, UR6, 0x4, UR4 ;  /* 0x00000004060408a5 */ /* 0x004fec000f8e0204 */
[----:B------:R-:W-:Y:S01]  /*6060*/  IMAD.U32 R2, RZ, RZ, UR4 ;  /* 0x00000004ff027e24 */ /* 0x000fe2000f8e00ff */
[----:B------:R-:W-:Y:S04]  /*6070*/  MOV R3, UR5 ;  /* 0x0000000500037c02 */ /* 0x000fe80008000f00 */
[----:B------:R-:W2:Y:S01]  /*6080*/  @!UP0 LDCU UR4, c[0x0][0x880] ;  /* 0x00011000ff0487ac */ /* 0x000ea20008000800 */
[----:B-1---5:R3:W5:Y:S02]  /*6090*/  @P3 LDG.E R41, desc[UR8][R2.64] ;  /* 0x0000000802293981 */ /* 0x022764000c1e1900 */
[----:B--23--:R-:W-:Y:S02]  /*60a0*/  @!P3 IMAD.U32 R41, RZ, RZ, UR4 ;  /* 0x00000004ff29be24 */ /* 0x00cfe4000f8e00ff */
.L_x_102:
[----:B------:R-:W-:Y:S05]  /*60b0*/  @!P4 BRA `(.L_x_103) ;  /* 0x000000000024c947 */ /* 0x000fea0003800000 */
[----:B------:R-:W-:Y:S01]  /*60c0*/  ISETP.NE.U32.AND P3, PT, R80, RZ, PT ;  /* 0x000000ff5000720c */ /* 0x000fe20003f65070 */
[----:B------:R-:W2:Y:S03]  /*60d0*/  LDCU.64 UR4, c[0x0][0x358] ;  /* 0x00006b00ff0477ac */ /* 0x000ea60008000a00 */
[----:B------:R-:W-:Y:S11]  /*60e0*/  ISETP.NE.AND.EX P3, PT, R81, RZ, PT, P3 ;  /* 0x000000ff5100720c */ /* 0x000ff60003f65330 */
[----:B------:R-:W-:Y:S02]  /*60f0*/  @!UPT UIADD3 URZ, UPT, UPT, URZ, URZ, URZ ;  /* 0x000000fffffff290 */ /* 0x000fe4000fffe0ff */
[----:B------:R-:W3:Y:S01]  /*6100*/  @P3 LDC.64 R2, c[0x0][0x8a8] ;  /* 0x00022a00ff023b82 */ /* 0x000ee20000000a00 */
[----:B-1----:R-:W-:Y:S04]  /*6110*/  @P3 IMAD R0, R82, UR36, RZ ;  /* 0x0000002452003c24 */ /* 0x002fe8000f8e02ff */
[----:B---3--:R-:W-:Y:S05]  /*6120*/  @P3 IMAD.WIDE R2, R0, 0x4, R2 ;  /* 0x0000000400023825 */ /* 0x008fea00078e0202 */
[----:B--2--5:R2:W5:Y:S02]  /*6130*/  @P3 LDG.E R38, desc[UR4][R2.64] ;  /* 0x0000000402263981 */ /* 0x024564000c1e1900 */
[----:B--2---:R-:W3:Y:S02]  /*6140*/  @!P3 LDC R38, c[0x0][0x8a0] ;  /* 0x00022800ff26bb82 */ /* 0x004ee40000000800 */
.L_x_103:
[----:B-----5:R-:W-:Y:S01]  /*6150*/  FSETP.NEU.AND P4, PT, R41, RZ, PT ;  /* 0x000000ff2900720b */ /* 0x020fe20003f8d000 */
[----:B------:R-:W-:Y:S01]  /*6160*/  BSSY B1, `(.L_x_104) ;  /* 0x0000042000017945 */ /* 0x000fe20003800000 */
[----:B------:R-:W-:Y:S01]  /*6170*/  SEL R6, RZ, 0xffffffff, P2 ;  /* 0xffffffffff067807 */ /* 0x000fe20001000000 */
[----:B------:R-:W-:Y:S01]  /*6180*/  IMAD.MOV.U32 R100, RZ, RZ, 0x1 ;  /* 0x00000001ff647424 */ /* 0x000fe200078e00ff */
[----:B------:R-:W-:Y:S02]  /*6190*/  LOP3.LUT P3, RZ, R85, 0xff, RZ, 0xc0, !PT ;  /* 0x000000ff55ff7812 */ /* 0x000fe4000786c0ff */
[----:B------:R-:W-:Y:S02]  /*61a0*/  CS2R R78, SRZ ;  /* 0x00000000004e7805 */ /* 0x000fe4000001ff00 */
[----:B------:R-:W-:Y:S02]  /*61b0*/  @P1 SEL R3, RZ, 0xffffffff, P4 ;  /* 0xffffffffff031807 */ /* 0x000fe40002000000 */
[----:B------:R-:W-:Y:S02]  /*61c0*/  CS2R R76, SRZ ;  /* 0x00000000004c7805 */ /* 0x000fe4000001ff00 */
[----:B------:R-:W-:Y:S02]  /*61d0*/  LEA R2, R93, UR44, 0x3 ;  /* 0x0000002c5d027c11 */ /* 0x000fe4000f8e18ff */
[----:B------:R-:W-:Y:S02]  /*61e0*/  CS2R R74, SRZ ;  /* 0x00000000004a7805 */ /* 0x000fe4000001ff00 */
[----:B------:R-:W-:Y:S02]  /*61f0*/  @P0 SEL R3, R6, R3, !P3 ;  /* 0x0000000306030207 */ /* 0x000fe40005800000 */
[----:B------:R-:W-:Y:S02]  /*6200*/  CS2R R72, SRZ ;  /* 0x0000000000487805 */ /* 0x000fe4000001ff00 */
[----:B------:R-:W-:Y:S02]  /*6210*/  LEA R71, R36, UR44, 0x3 ;  /* 0x0000002c24477c11 */ /* 0x000fe4000f8e18ff */
[----:B------:R-:W-:Y:S02]  /*6220*/  @P1 LOP3.LUT R3, R3, 0x1, RZ, 0xc0, !PT ;  /* 0x0000000103031812 */ /* 0x000fe400078ec0ff */
[----:B------:R-:W-:Y:S02]  /*6230*/  SHF.L.U32 R4, R94, 0x1f, RZ ;  /* 0x0000001f5e047819 */ /* 0x000fe400000006ff */
[----:B------:R-:W-:Y:S02]  /*6240*/  ISETP.NE.U32.OR P6, PT, R3, 0x1, !P1 ;  /* 0x000000010300780c */ /* 0x000fe40004fc5470 */
[----:B------:R-:W-:Y:S02]  /*6250*/  PLOP3.LUT P2, PT, PT, PT, UP1, 0x80, 0x8 ;  /* 0x000000000008781c */ /* 0x000fe40003f4f018 */
[----:B------:R-:W-:Y:S02]  /*6260*/  LEA.HI R39, R36, R36, RZ, 0x1 ;  /* 0x0000002424277211 */ /* 0x000fe400078f08ff */
[----:B------:R-:W-:Y:S02]  /*6270*/  SEL R3, RZ, 0xffffffff, P4 ;  /* 0xffffffffff037807 */ /* 0x000fe40002000000 */
[----:B------:R-:W-:Y:S01]  /*6280*/  P2R R102, PR, RZ, 0x40 ;  /* 0x00000040ff667803 */ /* 0x000fe20000000000 */
[C---:B-1----:R-:W-:Y:S01]  /*6290*/  IMAD.SHL.U32 R0, R39.reuse, 0x80, RZ ;  /* 0x0000008027007824 */ /* 0x042fe200078e00ff */
[----:B------:R-:W-:Y:S03]  /*62a0*/  LOP3.LUT R39, R39, 0xffe, RZ, 0xc0, !PT ;  /* 0x00000ffe27277812 */ /* 0x000fe600078ec0ff */
[----:B------:R-:W-:Y:S02]  /*62b0*/  @P6 SHF.L.U32 R5, R91, 0x1f, RZ ;  /* 0x0000001f5b056819 */ /* 0x000fe400000006ff */
[----:B------:R-:W-:Y:S01]  /*62c0*/  @P2 SEL R3, R6, R3, !P3 ;  /* 0x0000000306032207 */ /* 0x000fe20005800000 */
[----:B------:R-:W-:Y:S01]  /*62d0*/  IMAD.IADD R39, R36, 0x1, -R39 ;  /* 0x0000000124277824 */ /* 0x000fe200078e0a27 */
[----:B------:R-:W1:Y:S01]  /*62e0*/  @P6 SYNCS.PHASECHK.TRANS64.TRYWAIT P1, [R2+URZ+0xa0], R5 ;  /* 0x0000a005020065a7 */ /* 0x000e6200080211ff */
[----:B------:R-:W-:Y:S02]  /*62f0*/  LOP3.LUT R0, R0, 0xffffff00, RZ, 0xc0, !PT ;  /* 0xffffff0000007812 */ /* 0x000fe400078ec0ff */
[----:B------:R-:W-:Y:S03]  /*6300*/  LOP3.LUT R3, R3, 0x1, RZ, 0xc0, !PT ;  /* 0x0000000103037812 */ /* 0x000fe600078ec0ff */
[----:B------:R-:W-:Y:S01]  /*6310*/  IMAD.IADD R0, R37, 0x1, R0 ;  /* 0x0000000125007824 */ /* 0x000fe200078e0200 */
[----:B------:R-:W-:Y:S03]  /*6320*/  ISETP.NE.U32.AND P5, PT, R3, 0x1, PT ;  /* 0x000000010300780c */ /* 0x000fe60003fa5070 */
[----:B------:R-:W-:Y:S01]  /*6330*/  IMAD R39, R39, 0x100000, R0 ;  /* 0x0010000027277824 */ /* 0x000fe200078e0200 */
[----:B------:R-:W-:Y:S01]  /*6340*/  P2R R101, PR, RZ, 0x20 ;  /* 0x00000020ff657803 */ /* 0x000fe20000000000 */
[----:B------:R2:W4:Y:S01]  /*6350*/  SYNCS.PHASECHK.TRANS64.TRYWAIT P0, [R71+URZ+0x110], R4 ;  /* 0x00011004470075a7 */ /* 0x00052200080011ff */
[----:B-1----:R-:W-:Y:S01]  /*6360*/  @P6 SEL R100, RZ, 0x1, !P1 ;  /* 0x00000001ff646807 */ /* 0x002fe20004800000 */
[----:B--2---:R-:W-:Y:S06]  /*6370*/  @!P6 BRA `(.L_x_105) ;  /* 0x000000000080e947 */ /* 0x004fec0003800000 */
[----:B------:R-:W-:Y:S01]  /*6380*/  @P5 IMAD R6, R93, 0x1000, R84 ;  /* 0x000010005d065824 */ /* 0x000fe200078e0254 */
[----:B------:R-:W1:Y:S01]  /*6390*/  S2R R0, SR_CgaCtaId ;  /* 0x0000000000007919 */ /* 0x000e620000008800 */
[----:B------:R-:W-:Y:S01]  /*63a0*/  ISETP.NE.AND P1, PT, R100, RZ, PT ;  /* 0x000000ff6400720c */ /* 0x000fe20003f25270 */
[----:B------:R-:W-:Y:S01]  /*63b0*/  BSSY B0, `(.L_x_106) ;  /* 0x000000b000007945 */ /* 0x000fe20003800000 */
[----:B------:R-:W-:Y:S01]  /*63c0*/  @P5 VIADD R5, R6, UR44 ;  /* 0x0000002c06055c36 */ /* 0x000fe20008000000 */
[----:B------:R-:W-:Y:S02]  /*63d0*/  CS2R R74, SRZ ;  /* 0x00000000004a7805 */ /* 0x000fe4000001ff00 */
[----:B------:R-:W-:Y:S02]  /*63e0*/  CS2R R72, SRZ ;  /* 0x0000000000487805 */ /* 0x000fe4000001ff00 */
[----:B------:R-:W-:Y:S01]  /*63f0*/  CS2R R78, SRZ ;  /* 0x00000000004e7805 */ /* 0x000fe2000001ff00 */
[----:B------:R-:W-:Y:S01]  /*6400*/  @P5 IMAD R5, R95, -0x10, R5 ;  /* 0xfffffff05f055824 */ /* 0x000fe200078e0205 */
[----:B------:R-:W-:Y:S04]  /*6410*/  CS2R R76, SRZ ;  /* 0x00000000004c7805 */ /* 0x000fe8000001ff00 */
[----:B------:R-:W-:Y:S05]  /*6420*/  @P1 BRA `(.L_x_107) ;  /* 0x00000000000c1947 */ /* 0x000fea0003800000 */
[----:B------:R-:W-:Y:S04]  /*6430*/  SHF.L.U32 R3, R91, 0x1f, RZ ;  /* 0x0000001f5b037819 */ /* 0x000fe800000006ff */
[----:B------:R-:W2:Y:S02]  /*6440*/  SYNCS.PHASECHK.TRANS64.TRYWAIT P1, [R2+URZ+0xa0], R3 ;  /* 0x0000a003020075a7 */ /* 0x000ea400080211ff */
[----:B--2---:R-:W-:Y:S05]  /*6450*/  @!P1 BRA `(.L_x_108) ;  /* 0x0000004000989947 */ /* 0x004fea0003800000 */
.L_x_107:
[----:B------:R-:W-:Y:S05]  /*6460*/  BSYNC B0 ;  /* 0x0000000000007941 */ /* 0x000fea0003800000 */
.L_x_106:
[----:B------:R-:W-:Y:S01]  /*6470*/  ISETP.NE.AND P1, PT, R101, RZ, PT ;  /* 0x000000ff6500720c */ /* 0x000fe20003f25270 */
[----:B--2---:R-:W-:Y:S02]  /*6480*/  VIADD R3, R2, 0xc0 ;  /* 0x000000c002037836 */ /* 0x004fe40000000000 */
[----:B------:R-:W-:Y:S03]  /*6490*/  VIADD R93, R93, 0x1 ;  /* 0x000000015d5d7836 */ /* 0x000fe60000000000 */
[----:B-1----:R-:W-:Y:S07]  /*64a0*/  PRMT R0, R0, 0x654, R3 ;  /* 0x0000065400007816 */ /* 0x002fee0000000003 */
[----:B------:R1:W2:Y:S04]  /*64b0*/  @P1 LDS.128 R72, [R6+UR44+0x200] ;  /* 0x0002002c06481984 */ /* 0x0002a80008000c00 */
[----:B------:R1:W1:Y:S01]  /*64c0*/  @P1 LDS.128 R76, [R5+0x210] ;  /* 0x00021000054c1984 */ /* 0x0002620000000c00 */
[C---:B------:R-:W-:Y:S01]  /*64d0*/  ISETP.NE.AND P1, PT, R93.reuse, 0x4, PT ;  /* 0x000000045d00780c */ /* 0x040fe20003f25270 */
[----:B------:R-:W-:Y:S01]  /*64e0*/  @!PT LDS RZ, [RZ] ;  /* 0x00000000fffff984 */ /* 0x000fe20000000800 */
[----:B------:R-:W-:Y:S01]  /*64f0*/  @!PT LDS RZ, [RZ] ;  /* 0x00000000fffff984 */ /* 0x000fe20000000800 */
[----:B------:R-:W-:Y:S01]  /*6500*/  @!PT LDS RZ, [RZ] ;  /* 0x00000000fffff984 */ /* 0x000fe20000000800 */
[----:B------:R-:W-:Y:S01]  /*6510*/  @!PT LDS RZ, [RZ] ;  /* 0x00000000fffff984 */ /* 0x000fe20000000800 */
[----:B------:R5:W-:Y:S06]  /*6520*/  MEMBAR.ALL.CTA ;  /* 0x0000000000007992 */ /* 0x000bec0000008000 */
[----:B-----5:R-:W5:Y:S01]  /*6530*/  FENCE.VIEW.ASYNC.S ;  /* 0x00000000000073c6 */ /* 0x020f620000000000 */
[----:B------:R-:W-:Y:S01]  /*6540*/  SEL R93, R93, RZ, P1 ;  /* 0x000000ff5d5d7207 */ /* 0x000fe20000800000 */
[----:B-----5:R5:W-:Y:S02]  /*6550*/  SYNCS.ARRIVE.TRANS64.RED.A1T0 RZ, [R0+URZ], RZ ;  /* 0x000000ff00ff79a7 */ /* 0x020be400081004ff */
[----:B-----5:R-:W-:Y:S04]  /*6560*/  SEL R0, RZ, 0x1, P1 ;  /* 0x00000001ff007807 */ /* 0x020fe80000800000 */
[----:B--2---:R-:W-:Y:S02]  /*6570*/  LOP3.LUT R91, R91, R0, RZ, 0x3c, !PT ;  /* 0x000000005b5b7212 */ /* 0x004fe400078e3cff */
.L_x_105:
[----:B------:R-:W-:Y:S05]  /*6580*/  BSYNC B1 ;  /* 0x0000000000017941 */ /* 0x000fea0003800000 */
.L_x_104:
[----:B------:R-:W-:Y:S04]  /*6590*/  SHF.R.U32.HI R3, RZ, 0x15, R39 ;  /* 0x00000015ff037819 */ /* 0x000fe80000011627 */
[----:B------:R-:W-:Y:S01]  /*65a0*/  LOP3.LUT P1, RZ, R3, 0x3, R86, 0x48, !PT ;  /* 0x0000000303ff7812 */ /* 0x000fe20007824856 */
[----:B------:R-:W-:Y:S01]  /*65b0*/  @!UPT UIADD3 URZ, UPT, UPT, URZ, URZ, URZ ;  /* 0x000000fffffff290 */ /* 0x000fe2000fffe0ff */
[----:B----4-:R-:W-:Y:S11]  /*65c0*/  @P0 BRA `(.L_x_109) ;  /* 0x0000000000080947 */ /* 0x010ff60003800000 */
[----:B------:R-:W2:Y:S02]  /*65d0*/  SYNCS.PHASECHK.TRANS64.TRYWAIT P0, [R71+URZ+0x110], R4 ;  /* 0x00011004470075a7 */ /* 0x000ea400080011ff */
[----:B--2---:R-:W-:Y:S05]  /*65e0*/  @!P0 BRA `(.L_x_110) ;  /* 0x0000004000488947 */ /* 0x004fea0003800000 */
.L_x_109:
[----:B------:R-:W-:Y:S05]  /*65f0*/  @!P1 BRA `(.L_x_111) ;  /* 0x0000000000409947 */ /* 0x000fea0003800000 */
[----:B------:R-:W1:Y:S01]  /*6600*/  LDCU.64 UR8, c[0x4][0x78] ;  /* 0x01000f00ff0877ac */ /* 0x000e620008000a00 */
[----:B------:R-:W-:Y:S01]  /*6610*/  MOV R3, 0x0 ;  /* 0x0000000000037802 */ /* 0x000fe20000000f00 */
[----:B------:R-:W-:Y:S02]  /*6620*/  HFMA2 R12, -RZ, RZ, 0, 5.9604644775390625e-08 ;  /* 0x00000001ff0c7431 */ /* 0x000fe400000001ff */
[----:B------:R-:W-:Y:S02]  /*6630*/  IMAD.MOV.U32 R8, RZ, RZ, 0x192 ;  /* 0x00000192ff087424 */ /* 0x000fe400078e00ff */
[----:B------:R-:W-:Y:S01]  /*6640*/  IMAD.MOV.U32 R13, RZ, RZ, RZ ;  /* 0x000000ffff0d7224 */ /* 0x000fe200078e00ff */
[----:B------:R-:W4:Y:S01]  /*6650*/  LDCU.64 UR6, c[0x4][0x80] ;  /* 0x01001000ff0677ac */ /* 0x000f220008000a00 */
[----:B------:R-:W3:Y:S01]  /*6660*/  LDC.64 R2, c[0x4][R3] ;  /* 0x0100000003027b82 */ /* 0x000ee20000000a00 */
[----:B------:R-:W5:Y:S01]  /*6670*/  LDCU.64 UR4, c[0x4][0x18] ;  /* 0x01000300ff0477ac */ /* 0x000f620008000a00 */
[----:B-1----:R-:W-:Y:S01]  /*6680*/  MOV R5, UR9 ;  /* 0x0000000900057c02 */ /* 0x002fe20008000f00 */
[----:B--2---:R-:W-:Y:S01]  /*6690*/  IMAD.U32 R4, RZ, RZ, UR8 ;  /* 0x00000008ff047e24 */ /* 0x004fe2000f8e00ff */
[----:B----4-:R-:W-:Y:S01]  /*66a0*/  MOV R7, UR7 ;  /* 0x0000000700077c02 */ /* 0x010fe20008000f00 */
[----:B------:R-:W-:Y:S01]  /*66b0*/  IMAD.U32 R6, RZ, RZ, UR6 ;  /* 0x00000006ff067e24 */ /* 0x000fe2000f8e00ff */
[----:B-----5:R-:W-:Y:S01]  /*66c0*/  MOV R11, UR5 ;  /* 0x00000005000b7c02 */ /* 0x020fe20008000f00 */
[----:B------:R-:W-:Y:S02]  /*66d0*/  IMAD.U32 R10, RZ, RZ, UR4 ;  /* 0x00000004ff0a7e24 */ /* 0x000fe4000f8e00ff */
[----:B------:R-:W-:Y:S07]  /*66e0*/  LEPC R20, `(.L_x_111) ;  /* 0x000000001014794e */ /* 0x000fee0000000000 */
[----:B---3--:R-:W-:Y:S05]  /*66f0*/  CALL.ABS.NOINC R2 ;  /* 0x0000000002007343 */ /* 0x008fea0003c00000 */
.L_x_111:
[-C--:B------:R-:W-:Y:S01]  /*6700*/  F2FP.F16.E4M3.UNPACK_B R42, R72.reuse ;  /* 0x00000048ff2a723e */ /* 0x080fe200020006ff */
[----:B------:R-:W-:Y:S05]  /*6710*/  WARPSYNC.ALL ;  /* 0x0000000000007948 */ /* 0x000fea0003800000 */
[----:B------:R-:W-:Y:S01]  /*6720*/  R2UR UR4, R39 ;  /* 0x00000000270472ca */ /* 0x000fe200000e0000 */
[--C-:B------:R-:W-:Y:S01]  /*6730*/  HADD2.F32 R40, -RZ, R42.reuse.H0_H0 ;  /* 0x2000002aff287230 */ /* 0x100fe20000004100 */
[----:B------:R-:W-:Y:S01]  /*6740*/  F2FP.F16.E4M3.UNPACK_B R43, R72.H1 ;  /* 0x00000048ff2b723e */ /* 0x000fe200030006ff */
[----:B------:R-:W-:Y:S01]  /*6750*/  HADD2.F32 R42, -RZ, R42.H1_H1 ;  /* 0x3000002aff2a7230 */ /* 0x000fe20000004100 */
[-C--:B------:R-:W-:Y:S01]  /*6760*/  F2FP.F16.E4M3.UNPACK_B R45, R73.reuse ;  /* 0x00000049ff2d723e */ /* 0x080fe200020006ff */
[----:B------:R-:W-:Y:S01]  /*6770*/  BSSY.RECONVERGENT B0, `(.L_x_112) ;  /* 0x0000099000007945 */ /* 0x000fe20003800200 */
[----:B------:R-:W-:Y:S01]  /*6780*/  F2FP.F16.E4M3.UNPACK_B R47, R73.H1 ;  /* 0x00000049ff2f723e */ /* 0x000fe200030006ff */
[--C-:B------:R-:W-:Y:S01]  /*6790*/  HADD2.F32 R44, -RZ, R43.reuse.H0_H0 ;  /* 0x2000002bff2c7230 */ /* 0x100fe20000004100 */
[-C--:B------:R-:W-:Y:S01]  /*67a0*/  F2FP.F16.E4M3.UNPACK_B R49, R74.reuse ;  /* 0x0000004aff31723e */ /* 0x080fe200020006ff */
[----:B------:R-:W-:Y:S01]  /*67b0*/  HADD2.F32 R46, -RZ, R43.H1_H1 ;  /* 0x3000002bff2e7230 */ /* 0x000fe20000004100 */
[----:B------:R-:W-:Y:S01]  /*67c0*/  F2FP.F16.E4M3.UNPACK_B R51, R74.H1 ;  /* 0x0000004aff33723e */ /* 0x000fe200030006ff */
[--C-:B------:R-:W-:Y:S01]  /*67d0*/  HADD2.F32 R43, -RZ, R45.reuse.H0_H0 ;  /* 0x2000002dff2b7230 */ /* 0x100fe20000004100 */
[-C--:B------:R-:W-:Y:S01]  /*67e0*/  F2FP.F16.E4M3.UNPACK_B R53, R75.reuse ;  /* 0x0000004bff35723e */ /* 0x080fe200020006ff */
[----:B-12---:R-:W-:Y:S01]  /*67f0*/  LDTM.16dp32bit_t0_t15.x32 R4, tmem[UR4] ;  /* 0x00000004000479ee */ /* 0x006fe20008a80000 */
[----:B------:R-:W3:Y:S01]  /*6800*/  LDTM.16dp32bit_t16_t31.x32 R4, tmem[UR4+0x20] ;  /* 0x00002004000479ee */ /* 0x000ee20008aa0000 */
[----:B------:R-:W-:Y:S01]  /*6810*/  IADD3 R112, PT, PT, R84, UR44, RZ ;  /* 0x0000002c54707c10 */ /* 0x000fe2000fffe0ff */
[----:B------:R-:W-:Y:S01]  /*6820*/  HADD2.F32 R48, -RZ, R45.H1_H1 ;  /* 0x3000002dff307230 */ /* 0x000fe20000004100 */
[----:B------:R-:W-:Y:S01]  /*6830*/  SHF.L.U32 R103, R90, 0x4, RZ ;  /* 0x000000045a677819 */ /* 0x000fe200000006ff */
[----:B------:R-:W-:Y:S01]  /*6840*/  HADD2.F32 R52, -RZ, R49.H1_H1 ;  /* 0x30000031ff347230 */ /* 0x000fe20000004100 */
[----:B------:R-:W-:Y:S01]  /*6850*/  F2FP.F16.E4M3.UNPACK_B R55, R75.H1 ;  /* 0x0000004bff37723e */ /* 0x000fe200030006ff */
[----:B------:R-:W-:Y:S01]  /*6860*/  HADD2.F32 R56, -RZ, R53.H1_H1 ;  /* 0x30000035ff387230 */ /* 0x000fe20000004100 */
[-C--:B------:R-:W-:Y:S01]  /*6870*/  F2FP.F16.E4M3.UNPACK_B R57, R76.reuse ;  /* 0x0000004cff39723e */ /* 0x080fe200020006ff */
[--C-:B------:R-:W-:Y:S01]  /*6880*/  HADD2.F32 R45, -RZ, R47.reuse.H0_H0 ;  /* 0x2000002fff2d7230 */ /* 0x100fe20000004100 */
[----:B------:R-:W-:Y:S01]  /*6890*/  F2FP.F16.E4M3.UNPACK_B R59, R76.H1 ;  /* 0x0000004cff3b723e */ /* 0x000fe200030006ff */
[----:B------:R-:W-:Y:S01]  /*68a0*/  HADD2.F32 R50, -RZ, R47.H1_H1 ;  /* 0x3000002fff327230 */ /* 0x000fe20000004100 */
[-C--:B------:R-:W-:Y:S01]  /*68b0*/  F2FP.F16.E4M3.UNPACK_B R61, R77.reuse ;  /* 0x0000004dff3d723e */ /* 0x080fe200020006ff */
[----:B------:R-:W-:Y:S01]  /*68c0*/  HADD2.F32 R47, -RZ, R49.H0_H0 ;  /* 0x20000031ff2f7230 */ /* 0x000fe20000004100 */
[----:B------:R-:W-:Y:S01]  /*68d0*/  F2FP.F16.E4M3.UNPACK_B R63, R77.H1 ;  /* 0x0000004dff3f723e */ /* 0x000fe200030006ff */
[----:B------:R-:W-:Y:S01]  /*68e0*/  HADD2.F32 R60, -RZ, R57.H1_H1 ;  /* 0x30000039ff3c7230 */ /* 0x000fe20000004100 */
[-C--:B------:R-:W-:Y:S01]  /*68f0*/  F2FP.F16.E4M3.UNPACK_B R65, R78.reuse ;  /* 0x0000004eff41723e */ /* 0x080fe200020006ff */
[----:B------:R-:W-:Y:S01]  /*6900*/  HADD2.F32 R64, -RZ, R61.H1_H1 ;  /* 0x3000003dff407230 */ /* 0x000fe20000004100 */
[----:B------:R-:W-:Y:S01]  /*6910*/  F2FP.F16.E4M3.UNPACK_B R67, R78.H1 ;  /* 0x0000004eff43723e */ /* 0x000fe200030006ff */
[----:B------:R-:W-:Y:S01]  /*6920*/  HADD2.F32 R49, -RZ, R51.H0_H0 ;  /* 0x20000033ff317230 */ /* 0x000fe20000004100 */
[----:B------:R-:W-:Y:S01]  /*6930*/  ISETP.NE.AND P0, PT, R97, RZ, PT ;  /* 0x000000ff6100720c */ /* 0x000fe20003f05270 */
[----:B------:R-:W-:Y:S01]  /*6940*/  HADD2.F32 R68, -RZ, R65.H1_H1 ;  /* 0x30000041ff447230 */ /* 0x000fe20000004100 */
[----:B------:R-:W-:Y:S01]  /*6950*/  ISETP.NE.AND P6, PT, R102, RZ, PT ;  /* 0x000000ff6600720c */ /* 0x000fe20003fc5270 */
[----:B------:R-:W-:Y:S02]  /*6960*/  HADD2.F32 R54, -RZ, R51.H1_H1 ;  /* 0x30000033ff367230 */ /* 0x000fe40000004100 */
[C---:B---3--:R-:W-:Y:S01]  /*6970*/  FMUL R0, R38.reuse, R4 ;  /* 0x0000000426007220 */ /* 0x048fe20000400000 */
[C---:B------:R-:W-:Y:S01]  /*6980*/  FMUL R2, R38.reuse, R5 ;  /* 0x0000000526027220 */ /* 0x040fe20000400000 */
[C---:B------:R-:W-:Y:S01]  /*6990*/  FMUL R4, R38.reuse, R8 ;  /* 0x0000000826047220 */ /* 0x040fe20000400000 */
[C---:B------:R-:W-:Y:S01]  /*69a0*/  FMUL R5, R38.reuse, R9 ;  /* 0x0000000926057220 */ /* 0x040fe20000400000 */
[C---:B------:R-:W-:Y:S01]  /*69b0*/  FFMA R0, R41.reuse, R40, R0 ;  /* 0x0000002829007223 */ /* 0x040fe20000000000 */
[C---:B------:R-:W-:Y:S01]  /*69c0*/  FFMA R2, R41.reuse, R42, R2 ;  /* 0x0000002a29027223 */ /* 0x040fe20000000002 */
[C---:B------:R-:W-:Y:S01]  /*69d0*/  FMUL R8, R38.reuse, R12 ;  /* 0x0000000c26087220 */ /* 0x040fe20000400000 */
[C---:B------:R-:W-:Y:S01]  /*69e0*/  FMUL R9, R38.reuse, R13 ;  /* 0x0000000d26097220 */ /* 0x040fe20000400000 */
[----:B------:R-:W-:Y:S02]  /*69f0*/  HADD2.F32 R51, -RZ, R53.H0_H0 ;  /* 0x20000035ff337230 */ /* 0x000fe40000004100 */
[C---:B------:R-:W-:Y:S01]  /*6a00*/  FMUL R12, R38.reuse, R16 ;  /* 0x00000010260c7220 */ /* 0x040fe20000400000 */
        /* <DEDUP_REMOVED lines=13> */
[C---:B------:R-:W-:Y:S01]  /*6ae0*/  FFMA R3, R41.reuse, R44, R3 ;  /* 0x0000002c29037223 */ /* 0x040fe20000000003 */
[----:B------:R-:W-:Y:S01]  /*6af0*/  F2FP.F16.E4M3.UNPACK_B R40, R79 ;  /* 0x0000004fff28723e */ /* 0x000fe200020006ff */
[C---:B------:R-:W-:Y:S01]  /*6b00*/  FFMA R7, R41.reuse, R46, R7 ;  /* 0x0000002e29077223 */ /* 0x040fe20000000007 */
[C---:B------:R-:W-:Y:S01]  /*6b10*/  FFMA R4, R41.reuse, R43, R4 ;  /* 0x0000002b29047223 */ /* 0x040fe20000000004 */
[----:B------:R-:W-:Y:S01]  /*6b20*/  F2FP.F16.E4M3.UNPACK_B R42, R79.H1 ;  /* 0x0000004fff2a723e */ /* 0x000fe200030006ff */
[C---:B------:R-:W-:Y:S01]  /*6b30*/  FFMA R5, R41.reuse, R48, R5 ;  /* 0x0000003029057223 */ /* 0x040fe20000000005 */
[----:B------:R-:W-:Y:S01]  /*6b40*/  FFMA R6, R41, R45, R6 ;  /* 0x0000002d29067223 */ /* 0x000fe20000000006 */
[----:B------:R-:W-:Y:S01]  /*6b50*/  F2FP.SATFINITE.E4M3.F32.PACK_AB_MERGE_C R99, R7, R3, RZ ;  /* 0x000000030763723e */ /* 0x000fe200048070ff */
[C---:B------:R-:W-:Y:S01]  /*6b60*/  FFMA R11, R41.reuse, R50, R11 ;  /* 0x00000032290b7223 */ /* 0x040fe2000000000b */
[C---:B------:R-:W-:Y:S01]  /*6b70*/  FFMA R8, R41.reuse, R47, R8 ;  /* 0x0000002f29087223 */ /* 0x040fe20000000008 */
[----:B------:R-:W-:Y:S01]  /*6b80*/  FMUL R10, R38, R14 ;  /* 0x0000000e260a7220 */ /* 0x000fe20000400000 */
[----:B------:R-:W-:Y:S01]  /*6b90*/  F2FP.SATFINITE.E4M3.F32.PACK_AB_MERGE_C R104, R2, R0, R99 ;  /* 0x000000000268723e */ /* 0x000fe20004807063 */
[----:B------:R-:W-:Y:S01]  /*6ba0*/  FFMA R9, R41, R52, R9 ;  /* 0x0000003429097223 */ /* 0x000fe20000000009 */
[----:B------:R-:W-:Y:S01]  /*6bb0*/  F2FP.SATFINITE.E4M3.F32.PACK_AB_MERGE_C R105, R11, R6, RZ ;  /* 0x000000060b69723e */ /* 0x000fe200048070ff */
[----:B------:R-:W-:Y:S01]  /*6bc0*/  FFMA R10, R41, R49, R10 ;  /* 0x00000031290a7223 */ /* 0x000fe2000000000a */
[----:B------:R-:W-:Y:S01]  /*6bd0*/  IADD3 R99, PT, PT, R112, R103, RZ ;  /* 0x0000006770637210 */ /* 0x000fe20007ffe0ff */
[C---:B------:R-:W-:Y:S01]  /*6be0*/  FMUL R15, R38.reuse, R15 ;  /* 0x0000000f260f7220 */ /* 0x040fe20000400000 */
[--C-:B------:R-:W-:Y:S01]  /*6bf0*/  HADD2.F32 R53, -RZ, R55.reuse.H0_H0 ;  /* 0x20000037ff357230 */ /* 0x100fe20000004100 */
[----:B------:R-:W-:Y:S01]  /*6c00*/  F2FP.SATFINITE.E4M3.F32.PACK_AB_MERGE_C R105, R5, R4, R105 ;  /* 0x000000040569723e */ /* 0x000fe20004807069 */
[----:B------:R-:W-:Y:S02]  /*6c10*/  HADD2.F32 R58, -RZ, R55.H1_H1 ;  /* 0x30000037ff3a7230 */ /* 0x000fe40000004100 */
[C---:B------:R-:W-:Y:S01]  /*6c20*/  FFMA R15, R41.reuse, R54, R15 ;  /* 0x00000036290f7223 */ /* 0x040fe2000000000f */
[C---:B------:R-:W-:Y:S01]  /*6c30*/  FFMA R12, R41.reuse, R51, R12 ;  /* 0x00000033290c7223 */ /* 0x040fe2000000000c */
[C---:B------:R-:W-:Y:S01]  /*6c40*/  FFMA R13, R41.reuse, R56, R13 ;  /* 0x00000038290d7223 */ /* 0x040fe2000000000d */
[----:B------:R-:W-:Y:S02]  /*6c50*/  HADD2.F32 R55, -RZ, R57.H0_H0 ;  /* 0x20000039ff377230 */ /* 0x000fe40000004100 */
[C---:B------:R-:W-:Y:S01]  /*6c60*/  FMUL R14, R38.reuse, R18 ;  /* 0x00000012260e7220 */ /* 0x040fe20000400000 */
[C---:B------:R-:W-:Y:S01]  /*6c70*/  FMUL R19, R38.reuse, R19 ;  /* 0x0000001326137220 */ /* 0x040fe20000400000 */
[--C-:B------:R-:W-:Y:S02]  /*6c80*/  HADD2.F32 R57, -RZ, R59.reuse.H0_H0 ;  /* 0x2000003bff397230 */ /* 0x100fe40000004100 */
[C---:B------:R-:W-:Y:S01]  /*6c90*/  FMUL R18, R38.reuse, R22 ;  /* 0x0000001626127220 */ /* 0x040fe20000400000 */
[C---:B------:R-:W-:Y:S01]  /*6ca0*/  FFMA R14, R41.reuse, R53, R14 ;  /* 0x00000035290e7223 */ /* 0x040fe2000000000e */
[----:B------:R-:W-:Y:S02]  /*6cb0*/  HADD2.F32 R62, -RZ, R59.H1_H1 ;  /* 0x3000003bff3e7230 */ /* 0x000fe40000004100 */
[C---:B------:R-:W-:Y:S01]  /*6cc0*/  FFMA R19, R41.reuse, R58, R19 ;  /* 0x0000003a29137223 */ /* 0x040fe20000000013 */
[----:B------:R-:W-:Y:S02]  /*6cd0*/  HADD2.F32 R59, -RZ, R61.H0_H0 ;  /* 0x2000003dff3b7230 */ /* 0x000fe40000004100 */
[C---:B------:R-:W-:Y:S01]  /*6ce0*/  FMUL R23, R38.reuse, R23 ;  /* 0x0000001726177220 */ /* 0x040fe20000400000 */
[C---:B------:R-:W-:Y:S01]  /*6cf0*/  FFMA R16, R41.reuse, R55, R16 ;  /* 0x0000003729107223 */ /* 0x040fe20000000010 */
[C---:B------:R-:W-:Y:S01]  /*6d00*/  FFMA R17, R41.reuse, R60, R17 ;  /* 0x0000003c29117223 */ /* 0x040fe20000000011 */
[--C-:B------:R-:W-:Y:S02]  /*6d10*/  HADD2.F32 R61, -RZ, R63.reuse.H0_H0 ;  /* 0x2000003fff3d7230 */ /* 0x100fe40000004100 */
[C---:B------:R-:W-:Y:S01]  /*6d20*/  FFMA R18, R41.reuse, R57, R18 ;  /* 0x0000003929127223 */ /* 0x040fe20000000012 */
[----:B------:R-:W-:Y:S02]  /*6d30*/  HADD2.F32 R66, -RZ, R63.H1_H1 ;  /* 0x3000003fff427230 */ /* 0x000fe40000004100 */
[C---:B------:R-:W-:Y:S01]  /*6d40*/  FMUL R22, R38.reuse, R26 ;  /* 0x0000001a26167220 */ /* 0x040fe20000400000 */
[----:B------:R-:W-:Y:S02]  /*6d50*/  HADD2.F32 R63, -RZ, R65.H0_H0 ;  /* 0x20000041ff3f7230 */ /* 0x000fe40000004100 */
[C---:B------:R-:W-:Y:S01]  /*6d60*/  FFMA R23, R41.reuse, R62, R23 ;  /* 0x0000003e29177223 */ /* 0x040fe20000000017 */
[C---:B------:R-:W-:Y:S01]  /*6d70*/  FMUL R27, R38.reuse, R27 ;  /* 0x0000001b261b7220 */ /* 0x040fe20000400000 */
[C---:B------:R-:W-:Y:S01]  /*6d80*/  FFMA R20, R41.reuse, R59, R20 ;  /* 0x0000003b29147223 */ /* 0x040fe20000000014 */
[C---:B------:R-:W-:Y:S01]  /*6d90*/  FFMA R21, R41.reuse, R64, R21 ;  /* 0x0000004029157223 */ /* 0x040fe20000000015 */
[--C-:B------:R-:W-:Y:S02]  /*6da0*/  HADD2.F32 R65, -RZ, R67.reuse.H0_H0 ;  /* 0x20000043ff417230 */ /* 0x100fe40000004100 */
[C---:B------:R-:W-:Y:S01]  /*6db0*/  FFMA R22, R41.reuse, R61, R22 ;  /* 0x0000003d29167223 */ /* 0x040fe20000000016 */
[----:B------:R-:W-:Y:S02]  /*6dc0*/  HADD2.F32 R70, -RZ, R67.H1_H1 ;  /* 0x30000043ff467230 */ /* 0x000fe40000004100 */
[C---:B------:R-:W-:Y:S01]  /*6dd0*/  FMUL R26, R38.reuse, R30 ;  /* 0x0000001e261a7220 */ /* 0x040fe20000400000 */
[--C-:B------:R-:W-:Y:S02]  /*6de0*/  HADD2.F32 R67, -RZ, R40.reuse.H0_H0 ;  /* 0x20000028ff437230 */ /* 0x100fe40000004100 */
[C---:B------:R-:W-:Y:S01]  /*6df0*/  FFMA R27, R41.reuse, R66, R27 ;  /* 0x00000042291b7223 */ /* 0x040fe2000000001b */
[C---:B------:R-:W-:Y:S01]  /*6e00*/  FMUL R31, R38.reuse, R31 ;  /* 0x0000001f261f7220 */ /* 0x040fe20000400000 */
[C---:B------:R-:W-:Y:S01]  /*6e10*/  FFMA R24, R41.reuse, R63, R24 ;  /* 0x0000003f29187223 */ /* 0x040fe20000000018 */
[----:B------:R-:W-:Y:S02]  /*6e20*/  HADD2.F32 R40, -RZ, R40.H1_H1 ;  /* 0x30000028ff287230 */ /* 0x000fe40000004100 */
[C---:B------:R-:W-:Y:S01]  /*6e30*/  FFMA R25, R41.reuse, R68, R25 ;  /* 0x0000004429197223 */ /* 0x040fe20000000019 */
[--C-:B------:R-:W-:Y:S02]  /*6e40*/  HADD2.F32 R69, -RZ, R42.reuse.H0_H0 ;  /* 0x2000002aff457230 */ /* 0x100fe40000004100 */
[C---:B------:R-:W-:Y:S01]  /*6e50*/  FFMA R26, R41.reuse, R65, R26 ;  /* 0x00000041291a7223 */ /* 0x040fe2000000001a */
[----:B------:R-:W-:Y:S02]  /*6e60*/  HADD2.F32 R42, -RZ, R42.H1_H1 ;  /* 0x3000002aff2a7230 */ /* 0x000fe40000004100 */
[C---:B------:R-:W-:Y:S01]  /*6e70*/  FMUL R30, R38.reuse, R34 ;  /* 0x00000022261e7220 */ /* 0x040fe20000400000 */
[----:B------:R-:W-:Y:S01]  /*6e80*/  FFMA R31, R41, R70, R31 ;  /* 0x00000046291f7223 */ /* 0x000fe2000000001f */
[----:B------:R-:W-:Y:S01]  /*6e90*/  FMUL R35, R38, R35 ;  /* 0x0000002326237220 */ /* 0x000fe20000400000 */
[----:B------:R-:W-:Y:S01]  /*6ea0*/  F2FP.SATFINITE.E4M3.F32.PACK_AB_MERGE_C R106, R15, R10, RZ ;  /* 0x0000000a0f6a723e */ /* 0x000fe200048070ff */
[----:B------:R-:W-:Y:S01]  /*6eb0*/  FFMA R28, R41, R67, R28 ;  /* 0x00000043291c7223 */ /* 0x000fe2000000001c */
[----:B------:R-:W-:Y:S01]  /*6ec0*/  F2FP.SATFINITE.E4M3.F32.PACK_AB_MERGE_C R107, R19, R14, RZ ;  /* 0x0000000e136b723e */ /* 0x000fe200048070ff */
[C---:B------:R-:W-:Y:S01]  /*6ed0*/  FFMA R29, R41.reuse, R40, R29 ;  /* 0x00000028291d7223 */ /* 0x040fe2000000001d */
[C---:B------:R-:W-:Y:S01]  /*6ee0*/  FFMA R30, R41.reuse, R69, R30 ;  /* 0x00000045291e7223 */ /* 0x040fe2000000001e */
[----:B------:R-:W-:Y:S01]  /*6ef0*/  FFMA R35, R41, R42, R35 ;  /* 0x0000002a29237223 */ /* 0x000fe20000000023 */
[----:B------:R-:W-:Y:S02]  /*6f00*/  F2FP.SATFINITE.E4M3.F32.PACK_AB_MERGE_C R106, R9, R8, R106 ;  /* 0x00000008096a723e */ /* 0x000fe4000480706a */
[----:B------:R-:W-:Y:S02]  /*6f10*/  F2FP.SATFINITE.E4M3.F32.PACK_AB_MERGE_C R107, R13, R12, R107 ;  /* 0x0000000c0d6b723e */ /* 0x000fe4000480706b */
[----:B------:R-:W-:Y:S02]  /*6f20*/  F2FP.SATFINITE.E4M3.F32.PACK_AB_MERGE_C R108, R23, R18, RZ ;  /* 0x00000012176c723e */ /* 0x000fe400048070ff */
[----:B------:R-:W-:Y:S01]  /*6f30*/  F2FP.SATFINITE.E4M3.F32.PACK_AB_MERGE_C R109, R27, R22, RZ ;  /* 0x000000161b6d723e */ /* 0x000fe200048070ff */
[----:B------:R1:W-:Y:S01]  /*6f40*/  STS.128 [R84+UR44+0x4200], R104 ;  /* 0x0042006854007988 */ /* 0x0003e20008000c2c */
[----:B------:R-:W-:Y:S02]  /*6f50*/  F2FP.SATFINITE.E4M3.F32.PACK_AB_MERGE_C R113, R31, R26, RZ ;  /* 0x0000001a1f71723e */ /* 0x000fe400048070ff */
[----:B------:R-:W-:Y:S02]  /*6f60*/  F2FP.SATFINITE.E4M3.F32.PACK_AB_MERGE_C R114, R35, R30, RZ ;  /* 0x0000001e2372723e */ /* 0x000fe400048070ff */
[----:B------:R-:W-:Y:S02]  /*6f70*/  F2FP.SATFINITE.E4M3.F32.PACK_AB_MERGE_C R108, R17, R16, R108 ;  /* 0x00000010116c723e */ /* 0x000fe4000480706c */
[----:B------:R-:W-:Y:S02]  /*6f80*/  F2FP.SATFINITE.E4M3.F32.PACK_AB_MERGE_C R109, R21, R20, R109 ;  /* 0x00000014156d723e */ /* 0x000fe4000480706d */
[----:B------:R-:W-:Y:S02]  /*6f90*/  F2FP.SATFINITE.E4M3.F32.PACK_AB_MERGE_C R110, R25, R24, R113 ;  /* 0x00000018196e723e */ /* 0x000fe40004807071 */
[----:B------:R-:W-:Y:S02]  /*6fa0*/  F2FP.SATFINITE.E4M3.F32.PACK_AB_MERGE_C R111, R29, R28, R114 ;  /* 0x0000001c1d6f723e */ /* 0x000fe40004807072 */
[----:B------:R-:W-:Y:S02]  /*6fb0*/  LEA R112, R93, UR44, 0x3 ;  /* 0x0000002c5d707c11 */ /* 0x000fe4000f8e18ff */
[----:B------:R-:W-:Y:S01]  /*6fc0*/  @P6 SHF.L.U32 R113, R91, 0x1f, RZ ;  /* 0x0000001f5b716819 */ /* 0x000fe200000006ff */
[----:B------:R1:W-:Y:S01]  /*6fd0*/  STS.128 [R99+0x4210], R108 ;  /* 0x0042106c63007388 */ /* 0x0003e20000000c00 */
[----:B------:R-:W-:Y:S01]  /*6fe0*/  @!PT LDS RZ, [RZ] ;  /* 0x00000000fffff984 */ /* 0x000fe20000000800 */
[----:B------:R-:W-:Y:S01]  /*6ff0*/  @!PT LDS RZ, [RZ] ;  /* 0x00000000fffff984 */ /* 0x000fe20000000800 */
[----:B------:R-:W-:Y:S01]  /*7000*/  @!PT LDS RZ, [RZ] ;  /* 0x00000000fffff984 */ /* 0x000fe20000000800 */
[----:B------:R-:W-:Y:S01]  /*7010*/  @!PT LDS RZ, [RZ] ;  /* 0x00000000fffff984 */ /* 0x000fe20000000800 */
[----:B------:R2:W-:Y:S07]  /*7020*/  MEMBAR.ALL.CTA ;  /* 0x0000000000007992 */ /* 0x0005ee0000008000 */
[----:B--2---:R-:W2:Y:S02]  /*7030*/  FENCE.VIEW.ASYNC.S ;  /* 0x00000000000073c6 */ /* 0x004ea40000000000 */
[----:B--2---:R-:W-:Y:S06]  /*7040*/  BAR.SYNC.DEFER_BLOCKING 0x1, 0x80 ;  /* 0x0042000000007b1d */ /* 0x004fec0000010000 */
[----:B------:R-:W-:Y:S05]  /*7050*/  @P0 BRA `(.L_x_113) ;  /* 0x0000000000280947 */ /* 0x000fea0003800000 */
[----:B------:R-:W-:Y:S01]  /*7060*/  UIADD3 UR4, UPT, UPT, UR44, 0x4200, URZ ;  /* 0x000042002c047890 */ /* 0x000fe2000fffe0ff */
[----:B------:R-:W-:Y:S05]  /*7070*/  UMOV UR51, UR36 ;  /* 0x0000002400337c82 */ /* 0x000fea0008000000 */
[----:B------:R-:W-:Y:S01]  /*7080*/  MOV R96, UR4 ;  /* 0x0000000400607c02 */ /* 0x000fe20008000f00 */
[----:B------:R-:W-:Y:S03]  /*7090*/  UIADD3 UR4, UP0, UPT, UR62, 0x680, URZ ;  /* 0x000006803e047890 */ /* 0x000fe6000ff1e0ff */
[----:B------:R-:W-:Y:S01]  /*70a0*/  R2UR UR48, R96 ;  /* 0x00000000603072ca */ /* 0x000fe200000e0000 */
[----:B------:R-:W-:Y:S11]  /*70b0*/  UIADD3.X UR5, UPT, UPT, URZ, UR63, URZ, UP0, !UPT ;  /* 0x0000003fff057290 */ /* 0x000ff600087fe4ff */
[----:B------:R-:W-:Y:S01]  /*70c0*/  @!UPT UIADD3 URZ, UPT, UPT, URZ, URZ, URZ ;  /* 0x000000fffffff290 */ /* 0x000fe2000fffe0ff */
[----:B------:R2:W-:Y:S01]  /*70d0*/  UTMASTG.3D [UR48], [UR4] ;  /* 0x00000030040073b5 */ /* 0x0005e20008010000 */
[----:B------:R0:W-:Y:S01]  /*70e0*/  UTMACMDFLUSH ;  /* 0x00000000000079b7 */ /* 0x0001e20000000000 */
[----:B--2---:R-:W-:Y:S04]  /*70f0*/  DEPBAR.LE SB0, 0x1 ;  /* 0x000080400000791a */ /* 0x004fe80000000000 */
.L_x_113:
[----:B------:R-:W-:Y:S05]  /*7100*/  BSYNC.RECONVERGENT B0 ;  /* 0x0000000000007941 */ /* 0x000fea0003800200 */
.L_x_112:
[----:B------:R-:W-:Y:S06]  /*7110*/  BAR.SYNC.DEFER_BLOCKING 0x1, 0x80 ;  /* 0x0042000000007b1d */ /* 0x000fec0000010000 */
[----:B------:R-:W2:Y:S01]  /*7120*/  @P6 SYNCS.PHASECHK.TRANS64.TRYWAIT P0, [R112+URZ+0xa0], R113 ;  /* 0x0000a071700065a7 */ /* 0x000ea200080011ff */
[----:B------:R-:W-:Y:S01]  /*7130*/  BSSY B1, `(.L_x_114) ;  /* 0x0000020000017945 */ /* 0x000fe20003800000 */
[----:B--2---:R-:W-:Y:S03]  /*7140*/  @P6 SEL R100, RZ, 0x1, !P0 ;  /* 0x00000001ff646807 */ /* 0x004fe60004000000 */
[----:B------:R-:W-:Y:S05]  /*7150*/  @!P6 BRA `(.L_x_115) ;  /* 0x000000000074e947 */ /* 0x000fea0003800000 */
[----:B------:R-:W-:Y:S01]  /*7160*/  ISETP.NE.AND P1, PT, R101, RZ, PT ;  /* 0x000000ff6500720c */ /* 0x000fe20003f25270 */
[----:B------:R-:W2:Y:S01]  /*7170*/  S2R R0, SR_CgaCtaId ;  /* 0x0000000000007919 */ /* 0x000ea20000008800 */
[----:B------:R-:W-:Y:S01]  /*7180*/  ISETP.NE.AND P0, PT, R100, RZ, PT ;  /* 0x000000ff6400720c */ /* 0x000fe20003f05270 */
[----:B------:R-:W-:Y:S10]  /*7190*/  BSSY B0, `(.L_x_116) ;  /* 0x0000008000007945 */ /* 0x000ff40003800000 */
[----:B------:R-:W-:Y:S05]  /*71a0*/  @P1 IMAD R2, R93, 0x1000, R84 ;  /* 0x000010005d021824 */ /* 0x000fea00078e0254 */
[----:B------:R-:W-:Y:S05]  /*71b0*/  @P1 IADD3 R4, PT, PT, R2, UR44, RZ ;  /* 0x0000002c02041c10 */ /* 0x000fea000fffe0ff */
[----:B------:R-:W-:Y:S01]  /*71c0*/  @P1 IMAD.IADD R4, R4, 0x1, R103 ;  /* 0x0000000104041824 */ /* 0x000fe200078e0267 */
[----:B------:R-:W-:Y:S06]  /*71d0*/  @P0 BRA `(.L_x_117) ;  /* 0x00000000000c0947 */ /* 0x000fec0003800000 */
[----:B------:R-:W-:Y:S04]  /*71e0*/  SHF.L.U32 R3, R91, 0x1f, RZ ;  /* 0x0000001f5b037819 */ /* 0x000fe800000006ff */
[----:B------:R-:W3:Y:S02]  /*71f0*/  SYNCS.PHASECHK.TRANS64.TRYWAIT P0, [R112+URZ+0xa0], R3 ;  /* 0x0000a003700075a7 */ /* 0x000ee400080011ff */
[----:B---3--:R-:W-:Y:S05]  /*7200*/  @!P0 BRA `(.L_x_118) ;  /* 0x0000003400548947 */ /* 0x008fea0003800000 */
.L_x_117:
[----:B------:R-:W-:Y:S05]  /*7210*/  BSYNC B0 ;  /* 0x0000000000007941 */ /* 0x000fea0003800000 */
.L_x_116:
[----:B------:R-:W-:Y:S01]  /*7220*/  ISETP.NE.AND P0, PT, R101, RZ, PT ;  /* 0x000000ff6500720c */ /* 0x000fe20003f05270 */
[----:B---3--:R-:W-:Y:S02]  /*7230*/  VIADD R3, R112, 0xc0 ;  /* 0x000000c070037836 */ /* 0x008fe40000000000 */
[----:B------:R-:W-:Y:S03]  /*7240*/  VIADD R93, R93, 0x1 ;  /* 0x000000015d5d7836 */ /* 0x000fe60000000000 */
[----:B--2---:R-:W-:Y:S07]  /*7250*/  PRMT R0, R0, 0x654, R3 ;  /* 0x0000065400007816 */ /* 0x004fee0000000003 */
[----:B------:R2:W3:Y:S04]  /*7260*/  @P0 LDS.128 R72, [R2+UR44+0x200] ;  /* 0x0002002c02480984 */ /* 0x0004e80008000c00 */
[----:B------:R2:W4:Y:S01]  /*7270*/  @P0 LDS.128 R76, [R4+0x210] ;  /* 0x00021000044c0984 */ /* 0x0005220000000c00 */
        /* <DEDUP_REMOVED lines=10> */
[----:B--23--:R-:W-:Y:S02]  /*7320*/  LOP3.LUT R91, R91, R0, RZ, 0x3c, !PT ;  /* 0x000000005b5b7212 */ /* 0x00cfe400078e3cff */
.L_x_115:
[----:B------:R-:W-:Y:S05]  /*7330*/  BSYNC B1 ;  /* 0x0000000000017941 */ /* 0x000fea0003800000 */
.L_x_114:
[----:B------:R-:W-:Y:S05]  /*7340*/  VIADD R3, R39, 0x40 ;  /* 0x0000004027037836 */ /* 0x000fea0000000000 */
[----:B------:R-:W-:Y:S04]  /*7350*/  SHF.R.U32.HI R3, RZ, 0x15, R3 ;  /* 0x00000015ff037819 */ /* 0x000fe80000011603 */
[----:B------:R-:W-:Y:S11]  /*7360*/  LOP3.LUT P0, RZ, R3, 0x3, R86, 0x48, !PT ;  /* 0x0000000303ff7812 */ /* 0x000ff60007804856 */
[----:B------:R-:W-:Y:S02]  /*7370*/  @!UPT UIADD3 URZ, UPT, UPT, URZ, URZ, URZ ;  /* 0x000000fffffff290 */ /* 0x000fe4000fffe0ff */
[----:B------:R-:W-:Y:S05]  /*7380*/  @!P0 BRA `(.L_x_119) ;  /* 0x0000000000408947 */ /* 0x000fea0003800000 */
[----:B------:R-:W2:Y:S01]  /*7390*/  LDCU.64 UR8, c[0x4][0x78] ;  /* 0x01000f00ff0877ac */ /* 0x000ea20008000a00 */
[----:B------:R-:W-:Y:S01]  /*73a0*/  MOV R3, 0x0 ;  /* 0x0000000000037802 */ /* 0x000fe20000000f00 */
[----:B------:R-:W-:Y:S02]  /*73b0*/  HFMA2 R12, -RZ, RZ, 0, 5.9604644775390625e-08 ;  /* 0x00000001ff0c7431 */ /* 0x000fe400000001ff */
[----:B------:R-:W-:Y:S02]  /*73c0*/  IMAD.MOV.U32 R8, RZ, RZ, 0x192 ;  /* 0x00000192ff087424 */ /* 0x000fe400078e00ff */
[----:B------:R-:W-:Y:S01]  /*73d0*/  IMAD.MOV.U32 R13, RZ, RZ, RZ ;  /* 0x000000ffff0d7224 */ /* 0x000fe200078e00ff */
[----:B------:R-:W3:Y:S01]  /*73e0*/  LDCU.64 UR6, c[0x4][0x80] ;  /* 0x01001000ff0677ac */ /* 0x000ee20008000a00 */
[----:B------:R-:W1:Y:S01]  /*73f0*/  LDC.64 R2, c[0x4][R3] ;  /* 0x0100000003027b82 */ /* 0x000e620000000a00 */
[----:B------:R-:W5:Y:S01]  /*7400*/  LDCU.64 UR4, c[0x4][0x18] ;  /* 0x01000300ff0477ac */ /* 0x000f620008000a00 */
[----:B--2---:R-:W-:Y:S01]  /*7410*/  MOV R5, UR9 ;  /* 0x0000000900057c02 */ /* 0x004fe20008000f00 */
[----:B------:R-:W-:Y:S01]  /*7420*/  IMAD.U32 R4, RZ, RZ, UR8 ;  /* 0x00000008ff047e24 */ /* 0x000fe2000f8e00ff */
[----:B---3--:R-:W-:Y:S01]  /*7430*/  MOV R7, UR7 ;  /* 0x0000000700077c02 */ /* 0x008fe20008000f00 */
[----:B------:R-:W-:Y:S01]  /*7440*/  IMAD.U32 R6, RZ, RZ, UR6 ;  /* 0x00000006ff067e24 */ /* 0x000fe2000f8e00ff */
[----:B-----5:R-:W-:Y:S01]  /*7450*/  MOV R11, UR5 ;  /* 0x00000005000b7c02 */ /* 0x020fe20008000f00 */
[----:B------:R-:W-:Y:S02]  /*7460*/  IMAD.U32 R10, RZ, RZ, UR4 ;  /* 0x00000004ff0a7e24 */ /* 0x000fe4000f8e00ff */
[----:B------:R-:W-:Y:S07]  /*7470*/  LEPC R20, `(.L_x_119) ;  /* 0x000000001014794e */ /* 0x000fee0000000000 */
[----:B-1--4-:R-:W-:Y:S05]  /*7480*/  CALL.ABS.NOINC R2 ;  /* 0x0000000002007343 */ /* 0x012fea0003c00000 */
.L_x_119:
        /* <DEDUP_REMOVED lines=14> */
[----:B------:R-:W-:Y:S01]  /*7570*/  F2FP.F16.E4M3.UNPACK_B R54, R75 ;  /* 0x0000004bff36723e */ /* 0x000fe200020006ff */
[----:B------:R-:W-:Y:S01]  /*7580*/  LDTM.16dp32bit_t0_t15.x32 R4, tmem[UR4+0x40] ;  /* 0x00004004000479ee */ /* 0x000fe20008a80000 */
[----:B------:R-:W2:Y:S01]  /*7590*/  LDTM.16dp32bit_t16_t31.x32 R4, tmem[UR4+0x60] ;  /* 0x00006004000479ee */ /* 0x000ea20008aa0000 */
[----:B------:R-:W-:Y:S01]  /*75a0*/  HADD2.F32 R46, -RZ, R46.H1_H1 ;  /* 0x3000002eff2e7230 */ /* 0x000fe20000004100 */
[----:B----4-:R-:W-:Y:S01]  /*75b0*/  F2FP.F16.E4M3.UNPACK_B R58, R76 ;  /* 0x0000004cff3a723e */ /* 0x010fe200020006ff */
[--C-:B------:R-:W-:Y:S01]  /*75c0*/  HADD2.F32 R49, -RZ, R50.reuse.H0_H0 ;  /* 0x20000032ff317230 */ /* 0x100fe20000004100 */
[----:B------:R-:W-:Y:S01]  /*75d0*/  F2FP.F16.E4M3.UNPACK_B R62, R77 ;  /* 0x0000004dff3e723e */ /* 0x000fe200020006ff */
[----:B------:R-:W-:Y:S01]  /*75e0*/  HADD2.F32 R50, -RZ, R50.H1_H1 ;  /* 0x30000032ff327230 */ /* 0x000fe20000004100 */
[----:B------:R-:W-:Y:S01]  /*75f0*/  F2FP.F16.E4M3.UNPACK_B R66, R78 ;  /* 0x0000004eff42723e */ /* 0x000fe200020006ff */
[--C-:B------:R-:W-:Y:S01]  /*7600*/  HADD2.F32 R53, -RZ, R54.reuse.H0_H0 ;  /* 0x20000036ff357230 */ /* 0x100fe20000004100 */
[----:B------:R-:W-:Y:S01]  /*7610*/  F2FP.F16.E4M3.UNPACK_B R70, R79 ;  /* 0x0000004fff46723e */ /* 0x000fe200020006ff */
[----:B------:R-:W-:Y:S01]  /*7620*/  HADD2.F32 R54, -RZ, R54.H1_H1 ;  /* 0x30000036ff367230 */ /* 0x000fe20000004100 */
[----:B------:R-:W-:Y:S01]  /*7630*/  F2FP.F16.E4M3.UNPACK_B R56, R75.H1 ;  /* 0x0000004bff38723e */ /* 0x000fe200030006ff */
[--C-:B------:R-:W-:Y:S01]  /*7640*/  HADD2.F32 R57, -RZ, R58.reuse.H0_H0 ;  /* 0x2000003aff397230 */ /* 0x100fe20000004100 */
[----:B------:R-:W-:Y:S01]  /*7650*/  F2FP.F16.E4M3.UNPACK_B R60, R76.H1 ;  /* 0x0000004cff3c723e */ /* 0x000fe200030006ff */
[----:B------:R-:W-:Y:S01]  /*7660*/  HADD2.F32 R58, -RZ, R58.H1_H1 ;  /* 0x3000003aff3a7230 */ /* 0x000fe20000004100 */
[----:B------:R-:W-:Y:S01]  /*7670*/  F2FP.F16.E4M3.UNPACK_B R64, R77.H1 ;  /* 0x0000004dff40723e */ /* 0x000fe200030006ff */
[--C-:B------:R-:W-:Y:S01]  /*7680*/  HADD2.F32 R61, -RZ, R62.reuse.H0_H0 ;  /* 0x2000003eff3d7230 */ /* 0x100fe20000004100 */
[----:B------:R-:W-:Y:S01]  /*7690*/  F2FP.F16.E4M3.UNPACK_B R68, R78.H1 ;  /* 0x0000004eff44723e */ /* 0x000fe200030006ff */
[----:B------:R-:W-:Y:S01]  /*76a0*/  HADD2.F32 R62, -RZ, R62.H1_H1 ;  /* 0x3000003eff3e7230 */ /* 0x000fe20000004100 */
[----:B------:R-:W-:Y:S01]  /*76b0*/  ISETP.NE.AND P0, PT, R97, RZ, PT ;  /* 0x000000ff6100720c */ /* 0x000fe20003f05270 */
[--C-:B------:R-:W-:Y:S01]  /*76c0*/  HADD2.F32 R65, -RZ, R66.reuse.H0_H0 ;  /* 0x20000042ff417230 */ /* 0x100fe20000004100 */
[----:B------:R-:W-:Y:S01]  /*76d0*/  ISETP.NE.AND P6, PT, R102, RZ, PT ;  /* 0x000000ff6600720c */ /* 0x000fe20003fc5270 */
[----:B------:R-:W-:Y:S02]  /*76e0*/  HADD2.F32 R66, -RZ, R66.H1_H1 ;  /* 0x30000042ff427230 */ /* 0x000fe40000004100 */
[--C-:B------:R-:W-:Y:S02]  /*76f0*/  HADD2.F32 R69, -RZ, R70.reuse.H0_H0 ;  /* 0x20000046ff457230 */ /* 0x100fe40000004100 */
[C---:B--2---:R-:W-:Y:S01]  /*7700*/  FMUL R0, R38.reuse, R4 ;  /* 0x0000000426007220 */ /* 0x044fe20000400000 */
[C---:B------:R-:W-:Y:S01]  /*7710*/  FMUL R2, R38.reuse, R5 ;  /* 0x0000000526027220 */ /* 0x040fe20000400000 */
[C---:B------:R-:W-:Y:S01]  /*7720*/  FMUL R4, R38.reuse, R8 ;  /* 0x0000000826047220 */ /* 0x040fe20000400000 */
[C---:B------:R-:W-:Y:S01]  /*7730*/  FMUL R5, R38.reuse, R9 ;  /* 0x0000000926057220 */ /* 0x040fe20000400000 */
[C---:B------:R-:W-:Y:S01]  /*7740*/  FFMA R0, R41.reuse, R40, R0 ;  /* 0x0000002829007223 */ /* 0x040fe20000000000 */
[C---:B------:R-:W-:Y:S01]  /*7750*/  FFMA R2, R41.reuse, R43, R2 ;  /* 0x0000002b29027223 */ /* 0x040fe20000000002 */
        /* <DEDUP_REMOVED lines=10> */
[----:B------:R-:W-:Y:S02]  /*7800*/  HADD2.F32 R70, -RZ, R70.H1_H1 ;  /* 0x30000046ff467230 */ /* 0x000fe40000004100 */
[C---:B------:R-:W-:Y:S01]  /*7810*/  FMUL R28, R38.reuse, R32 ;  /* 0x00000020261c7220 */ /* 0x040fe20000400000 */
[C---:B------:R-:W-:Y:S01]  /*7820*/  FMUL R29, R38.reuse, R33 ;  /* 0x00000021261d7220 */ /* 0x040fe20000400000 */
[C---:B------:R-:W-:Y:S01]  /*7830*/  FMUL R3, R38.reuse, R6 ;  /* 0x0000000626037220 */ /* 0x040fe20000400000 */
[C---:B------:R-:W-:Y:S01]  /*7840*/  FMUL R7, R38.reuse, R7 ;  /* 0x0000000726077220 */ /* 0x040fe20000400000 */
[--C-:B------:R-:W-:Y:S02]  /*7850*/  HADD2.F32 R47, -RZ, R48.reuse.H0_H0 ;  /* 0x20000030ff2f7230 */ /* 0x100fe40000004100 */
[C---:B------:R-:W-:Y:S01]  /*7860*/  FMUL R6, R38.reuse, R10 ;  /* 0x0000000a26067220 */ /* 0x040fe20000400000 */
[C---:B------:R-:W-:Y:S01]  /*7870*/  FFMA R3, R41.reuse, R42, R3 ;  /* 0x0000002a29037223 */ /* 0x040fe20000000003 */
[----:B------:R-:W-:Y:S02]  /*7880*/  HADD2.F32 R48, -RZ, R48.H1_H1 ;  /* 0x30000030ff307230 */ /* 0x000fe40000004100 */
[C---:B------:R-:W-:Y:S01]  /*7890*/  FFMA R7, R41.reuse, R44, R7 ;  /* 0x0000002c29077223 */ /* 0x040fe20000000007 */
[C---:B------:R-:W-:Y:S01]  /*78a0*/  FFMA R4, R41.reuse, R45, R4 ;  /* 0x0000002d29047223 */ /* 0x040fe20000000004 */
[C---:B------:R-:W-:Y:S01]  /*78b0*/  FFMA R5, R41.reuse, R46, R5 ;  /* 0x0000002e29057223 */ /* 0x040fe20000000005 */
[----:B------:R-:W-:Y:S01]  /*78c0*/  FFMA R6, R41, R47, R6 ;  /* 0x0000002f29067223 */ /* 0x000fe20000000006 */
[----:B------:R-:W-:Y:S01]  /*78d0*/  FMUL R11, R38, R11 ;  /* 0x0000000b260b7220 */ /* 0x000fe20000400000 */
[----:B------:R-:W-:Y:S01]  /*78e0*/  F2FP.F16.E4M3.UNPACK_B R40, R79.H1 ;  /* 0x0000004fff28723e */ /* 0x000fe200030006ff */
[--C-:B------:R-:W-:Y:S01]  /*78f0*/  HADD2.F32 R51, -RZ, R52.reuse.H0_H0 ;  /* 0x20000034ff337230 */ /* 0x100fe20000004100 */
[----:B-1----:R-:W-:Y:S01]  /*7900*/  F2FP.SATFINITE.E4M3.F32.PACK_AB_MERGE_C R105, R7, R3, RZ ;  /* 0x000000030769723e */ /* 0x002fe200048070ff */
[C---:B------:R-:W-:Y:S01]  /*7910*/  FFMA R11, R41.reuse, R48, R11 ;  /* 0x00000030290b7223 */ /* 0x040fe2000000000b */
[C---:B------:R-:W-:Y:S01]  /*7920*/  FFMA R8, R41.reuse, R49, R8 ;  /* 0x0000003129087223 */ /* 0x040fe20000000008 */
[----:B------:R-:W-:Y:S01]  /*7930*/  FFMA R9, R41, R50, R9 ;  /* 0x0000003229097223 */ /* 0x000fe20000000009 */
[----:B------:R-:W-:Y:S01]  /*7940*/  F2FP.SATFINITE.E4M3.F32.PACK_AB_MERGE_C R104, R2, R0, R105 ;  /* 0x000000000268723e */ /* 0x000fe20004807069 */
[----:B------:R-:W-:Y:S01]  /*7950*/  HADD2.F32 R52, -RZ, R52.H1_H1 ;  /* 0x30000034ff347230 */ /* 0x000fe20000004100 */
[----:B------:R-:W-:Y:S01]  /*7960*/  F2FP.SATFINITE.E4M3.F32.PACK_AB_MERGE_C R106, R11, R6, RZ ;  /* 0x000000060b6a723e */ /* 0x000fe200048070ff */
[C---:B------:R-:W-:Y:S01]  /*7970*/  FMUL R10, R38.reuse, R14 ;  /* 0x0000000e260a7220 */ /* 0x040fe20000400000 */
[C---:B------:R-:W-:Y:S01]  /*7980*/  FMUL R15, R38.reuse, R15 ;  /* 0x0000000f260f7220 */ /* 0x040fe20000400000 */
[--C-:B------:R-:W-:Y:S01]  /*7990*/  HADD2.F32 R55, -RZ, R56.reuse.H0_H0 ;  /* 0x20000038ff377230 */ /* 0x100fe20000004100 */
[----:B------:R-:W-:Y:S01]  /*79a0*/  F2FP.SATFINITE.E4M3.F32.PACK_AB_MERGE_C R105, R5, R4, R106 ;  /* 0x000000040569723e */ /* 0x000fe2000480706a */
[C---:B------:R-:W-:Y:S01]  /*79b0*/  FFMA R10, R41.reuse, R51, R10 ;  /* 0x00000033290a7223 */ /* 0x040fe2000000000a */
[C---:B------:R-:W-:Y:S01]  /*79c0*/  FFMA R15, R41.reuse, R52, R15 ;  /* 0x00000034290f7223 */ /* 0x040fe2000000000f */
[C---:B------:R-:W-:Y:S01]  /*79d0*/  FFMA R12, R41.reuse, R53, R12 ;  /* 0x00000035290c7223 */ /* 0x040fe2000000000c */
[C---:B------:R-:W-:Y:S01]  /*79e0*/  FFMA R13, R41.reuse, R54, R13 ;  /* 0x00000036290d7223 */ /* 0x040fe2000000000d */
[----:B------:R-:W-:Y:S02]  /*79f0*/  HADD2.F32 R56, -RZ, R56.H1_H1 ;  /* 0x30000038ff387230 */ /* 0x000fe40000004100 */
[C---:B------:R-:W-:Y:S01]  /*7a00*/  FMUL R14, R38.reuse, R18 ;  /* 0x00000012260e7220 */ /* 0x040fe20000400000 */
[C---:B------:R-:W-:Y:S01]  /*7a10*/  FMUL R19, R38.reuse, R19 ;  /* 0x0000001326137220 */ /* 0x040fe20000400000 */
[--C-:B------:R-:W-:Y:S02]  /*7a20*/  HADD2.F32 R59, -RZ, R60.reuse.H0_H0 ;  /* 0x2000003cff3b7230 */ /* 0x100fe40000004100 */
[C---:B------:R-:W-:Y:S01]  /*7a30*/  FMUL R18, R38.reuse, R22 ;  /* 0x0000001626127220 */ /* 0x040fe20000400000 */
[C---:B------:R-:W-:Y:S01]  /*7a40*/  FFMA R14, R41.reuse, R55, R14 ;  /* 0x00000037290e7223 */ /* 0x040fe2000000000e */
[----:B------:R-:W-:Y:S02]  /*7a50*/  HADD2.F32 R60, -RZ, R60.H1_H1 ;  /* 0x3000003cff3c7230 */ /* 0x000fe40000004100 */
        /* <DEDUP_REMOVED lines=8> */
[C---:B------:R-:W-:Y:S01]  /*7ae0*/  FFMA R23, R41.reuse, R60, R23 ;  /* 0x0000003c29177223 */ /* 0x040fe20000000017 */
[C---:B------:R-:W-:Y:S01]  /*7af0*/  FMUL R27, R38.reuse, R27 ;  /* 0x0000001b261b7220 */ /* 0x040fe20000400000 */
[C---:B------:R-:W-:Y:S01]  /*7b00*/  FFMA R20, R41.reuse, R61, R20 ;  /* 0x0000003d29147223 */ /* 0x040fe20000000014 */
[C---:B------:R-:W-:Y:S01]  /*7b10*/  FFMA R21, R41.reuse, R62, R21 ;  /* 0x0000003e29157223 */ /* 0x040fe20000000015 */
[--C-:B------:R-:W-:Y:S02]  /*7b20*/  HADD2.F32 R67, -RZ, R68.reuse.H0_H0 ;  /* 0x20000044ff437230 */ /* 0x100fe40000004100 */
[----:B------:R-:W-:Y:S01]  /*7b30*/  FFMA R22, R41, R63, R22 ;  /* 0x0000003f29167223 */ /* 0x000fe20000000016 */
[----:B------:R-:W-:Y:S02]  /*7b40*/  HADD2.F32 R68, -RZ, R68.H1_H1 ;  /* 0x30000044ff447230 */ /* 0x000fe40000004100 */
[C---:B------:R-:W-:Y:S01]  /*7b50*/  FMUL R26, R38.reuse, R30 ;  /* 0x0000001e261a7220 */ /* 0x040fe20000400000 */
[----:B------:R-:W-:Y:S01]  /*7b60*/  F2FP.SATFINITE.E4M3.F32.PACK_AB_MERGE_C R107, R15, R10, RZ ;  /* 0x0000000a0f6b723e */ /* 0x000fe200048070ff */
        /* <DEDUP_REMOVED lines=8> */
[----:B------:R-:W-:Y:S01]  /*7bf0*/  F2FP.SATFINITE.E4M3.F32.PACK_AB_MERGE_C R106, R9, R8, R107 ;  /* 0x00000008096a723e */ /* 0x000fe2000480706b */
[----:B------:R-:W-:Y:S01]  /*7c00*/  FFMA R31, R41, R68, R31 ;  /* 0x00000044291f7223 */ /* 0x000fe2000000001f */
[----:B------:R-:W-:Y:S01]  /*7c10*/  FMUL R35, R38, R35 ;  /* 0x0000002326237220 */ /* 0x000fe20000400000 */
[----:B------:R-:W-:Y:S01]  /*7c20*/  F2FP.SATFINITE.E4M3.F32.PACK_AB_MERGE_C R107, R19, R14, RZ ;  /* 0x0000000e136b723e */ /* 0x000fe200048070ff */
[C---:B------:R-:W-:Y:S01]  /*7c30*/  FFMA R28, R41.reuse, R69, R28 ;  /* 0x00000045291c7223 */ /* 0x040fe2000000001c */
[C---:B------:R-:W-:Y:S01]  /*7c40*/  FFMA R29, R41.reuse, R70, R29 ;  /* 0x00000046291d7223 */ /* 0x040fe2000000001d */
[C---:B------:R-:W-:Y:S01]  /*7c50*/  FFMA R30, R41.reuse, R43, R30 ;  /* 0x0000002b291e7223 */ /* 0x040fe2000000001e */
[----:B------:R-:W-:Y:S01]  /*7c60*/  FFMA R35, R41, R40, R35 ;  /* 0x0000002829237223 */ /* 0x000fe20000000023 */
        /* <DEDUP_REMOVED lines=21> */
[----:B------:R-:W-:Y:S02]  /*7dc0*/  UIADD3 UR4, UP0, UPT, UR62, 0x680, URZ ;  /* 0x000006803e047890 */ /* 0x000fe4000ff1e0ff */
[----:B------:R-:W-:Y:S02]  /*7dd0*/  UIADD3 UR9, UPT, UPT, UR49, 0x40, URZ ;  /* 0x0000004031097890 */ /* 0x000fe4000fffe0ff */
[----:B------:R-:W-:Y:S02]  /*7de0*/  UIADD3 UR8, UPT, UPT, UR44, 0x5200, URZ ;  /* 0x000052002c087890 */ /* 0x000fe4000fffe0ff */
[----:B------:R-:W-:Y:S01]  /*7df0*/  UIADD3.X UR5, UPT, UPT, URZ, UR63, URZ, UP0, !UPT ;  /* 0x0000003fff057290 */ /* 0x000fe200087fe4ff */
[----:B------:R-:W-:Y:S01]  /*7e00*/  UMOV UR10, UR50 ;  /* 0x00000032000a7c82 */ /* 0x000fe20008000000 */
[----:B------:R-:W-:Y:S07]  /*7e10*/  UMOV UR11, UR36 ;  /* 0x00000024000b7c82 */ /* 0x000fee0008000000 */
[----:B------:R2:W-:Y:S01]  /*7e20*/  UTMASTG.3D [UR8], [UR4] ;  /* 0x00000008040073b5 */ /* 0x0005e20008010000 */
[----:B------:R0:W-:Y:S01]  /*7e30*/  UTMACMDFLUSH ;  /* 0x00000000000079b7 */ /* 0x0001e20000000000 */
[----:B--2---:R-:W-:Y:S04]  /*7e40*/  DEPBAR.LE SB0, 0x1 ;  /* 0x000080400000791a */ /* 0x004fe80000000000 */
.L_x_121:
[----:B------:R-:W-:Y:S05]  /*7e50*/  BSYNC.RECONVERGENT B0 ;  /* 0x0000000000007941 */ /* 0x000fea0003800200 */
.L_x_120:
        /* <DEDUP_REMOVED lines=16> */
.L_x_125:
[----:B------:R-:W-:Y:S05]  /*7f60*/  BSYNC B0 ;  /* 0x0000000000007941 */ /* 0x000fea0003800000 */
.L_x_124:
        /* <DEDUP_REMOVED lines=17> */
.L_x_123:
[----:B------:R-:W-:Y:S05]  /*8080*/  BSYNC B1 ;  /* 0x0000000000017941 */ /* 0x000fea0003800000 */
.L_x_122:
        /* <DEDUP_REMOVED lines=21> */
.L_x_127:
        /* <DEDUP_REMOVED lines=18> */
[----:B------:R-:W-:Y:S01]  /*8300*/  ISETP.NE.AND P6, PT, R102, RZ, PT ;  /* 0x000000ff6600720c */ /* 0x000fe20003fc5270 */
[--C-:B------:R-:W-:Y:S01]  /*8310*/  HADD2.F32 R49, -RZ, R50.reuse.H0_H0 ;  /* 0x20000032ff317230 */ /* 0x100fe20000004100 */
[----:B----4-:R-:W-:Y:S01]  /*8320*/  F2FP.F16.E4M3.UNPACK_B R58, R76 ;  /* 0x0000004cff3a723e */ /* 0x010fe200020006ff */
[----:B------:R-:W-:Y:S01]  /*8330*/  HADD2.F32 R50, -RZ, R50.H1_H1 ;  /* 0x30000032ff327230 */ /* 0x000fe20000004100 */
[----:B------:R-:W-:Y:S01]  /*8340*/  F2FP.F16.E4M3.UNPACK_B R62, R77 ;  /* 0x0000004dff3e723e */ /* 0x000fe200020006ff */
[--C-:B------:R-:W-:Y:S01]  /*8350*/  HADD2.F32 R53, -RZ, R54.reuse.H0_H0 ;  /* 0x20000036ff357230 */ /* 0x100fe20000004100 */
[----:B------:R-:W-:Y:S01]  /*8360*/  F2FP.F16.E4M3.UNPACK_B R66, R78 ;  /* 0x0000004eff42723e */ /* 0x000fe200020006ff */
[----:B------:R-:W-:Y:S01]  /*8370*/  HADD2.F32 R54, -RZ, R54.H1_H1 ;  /* 0x30000036ff367230 */ /* 0x000fe20000004100 */
[----:B------:R-:W-:Y:S01]  /*8380*/  F2FP.F16.E4M3.UNPACK_B R70, R79 ;  /* 0x0000004fff46723e */ /* 0x000fe200020006ff */
[--C-:B------:R-:W-:Y:S01]  /*8390*/  HADD2.F32 R57, -RZ, R58.reuse.H0_H0 ;  /* 0x2000003aff397230 */ /* 0x100fe20000004100 */
[----:B------:R-:W-:Y:S01]  /*83a0*/  F2FP.F16.E4M3.UNPACK_B R56, R75.H1 ;  /* 0x0000004bff38723e */ /* 0x000fe200030006ff */
[----:B------:R-:W-:Y:S01]  /*83b0*/  HADD2.F32 R58, -RZ, R58.H1_H1 ;  /* 0x3000003aff3a7230 */ /* 0x000fe20000004100 */
[----:B------:R-:W-:Y:S01]  /*83c0*/  F2FP.F16.E4M3.UNPACK_B R60, R76.H1 ;  /* 0x0000004cff3c723e */ /* 0x000fe200030006ff */
[--C-:B------:R-:W-:Y:S01]  /*83d0*/  HADD2.F32 R61, -RZ, R62.reuse.H0_H0 ;  /* 0x2000003eff3d7230 */ /* 0x100fe20000004100 */
[----:B------:R-:W-:Y:S01]  /*83e0*/  F2FP.F16.E4M3.UNPACK_B R64, R77.H1 ;  /* 0x0000004dff40723e */ /* 0x000fe200030006ff */
[----:B------:R-:W-:Y:S01]  /*83f0*/  HADD2.F32 R62, -RZ, R62.H1_H1 ;  /* 0x3000003eff3e7230 */ /* 0x000fe20000004100 */
[----:B------:R-:W-:Y:S01]  /*8400*/  F2FP.F16.E4M3.UNPACK_B R68, R78.H1 ;  /* 0x0000004eff44723e */ /* 0x000fe200030006ff */
        /* <DEDUP_REMOVED lines=112> */
[----:B------:R-:W-:Y:S02]  /*8b10*/  UIADD3 UR4, UPT, UPT, UR44, 0x4200, URZ ;  /* 0x000042002c047890 */ /* 0x000fe4000fffe0ff */
[----:B------:R-:W-:Y:S01]  /*8b20*/  UIADD3 UR9, UPT, UPT, UR49, 0x80, URZ ;  /* 0x0000008031097890 */ /* 0x000fe2000fffe0ff */
[----:B------:R-:W-:Y:S01]  /*8b30*/  UMOV UR10, UR50 ;  /* 0x00000032000a7c82 */ /* 0x000fe20008000000 */
[----:B------:R-:W-:Y:S02]  /*8b40*/  UMOV UR11, UR36 ;  /* 0x00000024000b7c82 */ /* 0x000fe40008000000 */
        /* <DEDUP_REMOVED lines=8> */
.L_x_129:
[----:B------:R-:W-:Y:S05]  /*8bd0*/  BSYNC.RECONVERGENT B0 ;  /* 0x0000000000007941 */ /* 0x000fea0003800200 */
.L_x_128:
        /* <DEDUP_REMOVED lines=16> */
.L_x_133:
[----:B------:R-:W-:Y:S05]  /*8ce0*/  BSYNC B0 ;  /* 0x0000000000007941 */ /* 0x000fea0003800000 */
.L_x_132:
        /* <DEDUP_REMOVED lines=17> */
.L_x_131:
[----:B------:R-:W-:Y:S05]  /*8e00*/  BSYNC B1 ;  /* 0x0000000000017941 */ /* 0x000fea0003800000 */
.L_x_130:
        /* <DEDUP_REMOVED lines=21> */
.L_x_135:
[----:B------:R-:W-:Y:S01]  /*8f60*/  ISETP.NE.AND P0, PT, R97, RZ, PT ;  /* 0x000000ff6100720c */ /* 0x000fe20003f05270 */
[----:B------:R-:W-:Y:S05]  /*8f70*/  WARPSYNC.ALL ;  /* 0x0000000000007948 */ /* 0x000fea0003800000 */
[----:B------:R-:W-:Y:S01]  /*8f80*/  R2UR UR4, R39 ;  /* 0x00000000270472ca */ /* 0x000fe200000e0000 */
[----:B------:R-:W2:Y:S01]  /*8f90*/  S2UR UR6, SR_CgaCtaId ;  /* 0x00000000000679c3 */ /* 0x000ea20000008800 */
[-C--:B------:R-:W-:Y:S01]  /*8fa0*/  F2FP.F16.E4M3.UNPACK_B R42, R72.reuse ;  /* 0x00000048ff2a723e */ /* 0x080fe200020006ff */
[----:B------:R-:W-:Y:S01]  /*8fb0*/  BSSY.RECONVERGENT B0, `(.L_x_136) ;  /* 0x000009b000007945 */ /* 0x000fe20003800200 */
[----:B------:R-:W-:Y:S02]  /*8fc0*/  F2FP.F16.E4M3.UNPACK_B R72, R72.H1 ;  /* 0x00000048ff48723e */ /* 0x000fe400030006ff */
[-C--:B------:R-:W-:Y:S01]  /*8fd0*/  F2FP.F16.E4M3.UNPACK_B R46, R73.reuse ;  /* 0x00000049ff2e723e */ /* 0x080fe200020006ff */
[--C-:B------:R-:W-:Y:S01]  /*8fe0*/  HADD2.F32 R40, -RZ, R42.reuse.H0_H0 ;  /* 0x2000002aff287230 */ /* 0x100fe20000004100 */
[----:B------:R-:W-:Y:S01]  /*8ff0*/  F2FP.F16.E4M3.UNPACK_B R73, R73.H1 ;  /* 0x00000049ff49723e */ /* 0x000fe200030006ff */
[----:B------:R-:W-:Y:S01]  /*9000*/  HADD2.F32 R42, -RZ, R42.H1_H1 ;  /* 0x3000002aff2a7230 */ /* 0x000fe20000004100 */
[-C--:B------:R-:W-:Y:S01]  /*9010*/  F2FP.F16.E4M3.UNPACK_B R50, R74.reuse ;  /* 0x0000004aff32723e */ /* 0x080fe200020006ff */
[----:B------:R-:W-:Y:S01]  /*9020*/  HADD2.F32 R43, -RZ, R72.H0_H0 ;  /* 0x20000048ff2b7230 */ /* 0x000fe20000004100 */
[----:B------:R-:W-:Y:S01]  /*9030*/  F2FP.F16.E4M3.UNPACK_B R74, R74.H1 ;  /* 0x0000004aff4a723e */ /* 0x000fe200030006ff */
[----:B------:R-:W-:Y:S01]  /*9040*/  LDTM.16dp32bit_t0_t15.x32 R4, tmem[UR4+0xc0] ;  /* 0x0000c004000479ee */ /* 0x000fe20008a80000 */
[----:B------:R-:W3:Y:S01]  /*9050*/  LDTM.16dp32bit_t16_t31.x32 R4, tmem[UR4+0xe0] ;  /* 0x0000e004000479ee */ /* 0x000ee20008aa0000 */
[----:B------:R-:W-:Y:S01]  /*9060*/  NOP ;  /* 0x0000000000007918 */ /* 0x000fe20000000000 */
[--C-:B------:R-:W-:Y:S01]  /*9070*/  HADD2.F32 R45, -RZ, R46.reuse.H0_H0 ;  /* 0x2000002eff2d7230 */ /* 0x100fe20000004100 */
[----:B------:R-:W-:Y:S01]  /*9080*/  R2UR UR5, R71 ;  /* 0x00000000470572ca */ /* 0x000fe200000e0000 */
[----:B------:R-:W-:Y:S01]  /*9090*/  HADD2.F32 R46, -RZ, R46.H1_H1 ;  /* 0x3000002eff2e7230 */ /* 0x000fe20000004100 */
[----:B------:R-:W-:Y:S01]  /*90a0*/  F2FP.F16.E4M3.UNPACK_B R54, R75 ;  /* 0x0000004bff36723e */ /* 0x000fe200020006ff */
        /* <DEDUP_REMOVED lines=10> */
[----:B------:R-:W-:Y:S01]  /*9150*/  UIADD3 UR4, UPT, UPT, UR5, 0x130, URZ ;  /* 0x0000013005047890 */ /* 0x000fe2000fffe0ff */
[----:B------:R-:W-:Y:S01]  /*9160*/  HADD2.F32 R59, -RZ, R58.H1_H1 ;  /* 0x3000003aff3b7230 */ /* 0x000fe20000004100 */
[----:B------:R-:W-:Y:S01]  /*9170*/  F2FP.F16.E4M3.UNPACK_B R76, R76.H1 ;  /* 0x0000004cff4c723e */ /* 0x000fe200030006ff */
[--C-:B------:R-:W-:Y:S01]  /*9180*/  HADD2.F32 R60, -RZ, R62.reuse.H0_H0 ;  /* 0x2000003eff3c7230 */ /* 0x100fe20000004100 */
[----:B------:R-:W-:Y:S01]  /*9190*/  F2FP.F16.E4M3.UNPACK_B R77, R77.H1 ;  /* 0x0000004dff4d723e */ /* 0x000fe200030006ff */
[----:B------:R-:W-:Y:S01]  /*91a0*/  HADD2.F32 R63, -RZ, R62.H1_H1 ;  /* 0x3000003eff3f7230 */ /* 0x000fe20000004100 */
[----:B------:R-:W-:Y:S01]  /*91b0*/  F2FP.F16.E4M3.UNPACK_B R78, R78.H1 ;  /* 0x0000004eff4e723e */ /* 0x000fe200030006ff */
[--C-:B------:R-:W-:Y:S01]  /*91c0*/  HADD2.F32 R64, -RZ, R66.reuse.H0_H0 ;  /* 0x20000042ff407230 */ /* 0x100fe20000004100 */
[----:B--2---:R-:W-:Y:S01]  /*91d0*/  UPRMT UR4, UR6, 0x654, UR4 ;  /* 0x0000065406047896 */ /* 0x004fe20008000004 */
        /* <DEDUP_REMOVED lines=8> */
[----:B------:R-:W-:Y:S01]  /*9260*/  SYNCS.ARRIVE.TRANS64.RED.A1T0 RZ, [UR4], RZ ;  /* 0x000000ffffff79a7 */ /* 0x000fe20008100404 */
[C---:B------:R-:W-:Y:S01]  /*9270*/  FMUL R16, R38.reuse, R16 ;  /* 0x0000001026107220 */ /* 0x040fe20000400000 */
[C---:B------:R-:W-:Y:S01]  /*9280*/  FMUL R17, R38.reuse, R17 ;  /* 0x0000001126117220 */ /* 0x040fe20000400000 */
[C---:B------:R-:W-:Y:S01]  /*9290*/  FMUL R0, R38.reuse, R20 ;  /* 0x0000001426007220 */ /* 0x040fe20000400000 */
[C---:B------:R-:W-:Y:S01]  /*92a0*/  FMUL R2, R38.reuse, R21 ;  /* 0x0000001526027220 */ /* 0x040fe20000400000 */
[C---:B------:R-:W-:Y:S01]  /*92b0*/  FMUL R20, R38.reuse, R25 ;  /* 0x0000001926147220 */ /* 0x040fe20000400000 */
[----:B------:R-:W-:Y:S02]  /*92c0*/  HADD2.F32 R67, -RZ, R66.H1_H1 ;  /* 0x30000042ff437230 */ /* 0x000fe40000004100 */
[C---:B------:R-:W-:Y:S01]  /*92d0*/  FMUL R6, R38.reuse, R6 ;  /* 0x0000000626067220 */ /* 0x040fe20000400000 */
[----:B------:R-:W-:Y:S02]  /*92e0*/  HADD2.F32 R44, -RZ, R72.H1_H1 ;  /* 0x30000048ff2c7230 */ /* 0x000fe40000004100 */
[C---:B------:R-:W-:Y:S01]  /*92f0*/  FMUL R7, R38.reuse, R7 ;  /* 0x0000000726077220 */ /* 0x040fe20000400000 */
[--C-:B------:R-:W-:Y:S02]  /*9300*/  HADD2.F32 R47, -RZ, R73.reuse.H0_H0 ;  /* 0x20000049ff2f7230 */ /* 0x100fe40000004100 */
[C---:B------:R-:W-:Y:S01]  /*9310*/  FFMA R6, R41.reuse, R43, R6 ;  /* 0x0000002b29067223 */ /* 0x040fe20000000006 */
[--C-:B------:R-:W-:Y:S02]  /*9320*/  HADD2.F32 R40, -RZ, R68.reuse.H0_H0 ;  /* 0x20000044ff287230 */ /* 0x100fe40000004100 */
[C---:B------:R-:W-:Y:S01]  /*9330*/  FFMA R7, R41.reuse, R44, R7 ;  /* 0x0000002c29077223 */ /* 0x040fe20000000007 */
[C---:B------:R-:W-:Y:S01]  /*9340*/  FFMA R8, R41.reuse, R45, R8 ;  /* 0x0000002d29087223 */ /* 0x040fe20000000008 */
[----:B------:R-:W-:Y:S01]  /*9350*/  FFMA R9, R41, R46, R9 ;  /* 0x0000002e29097223 */ /* 0x000fe20000000009 */
[----:B------:R-:W-:Y:S02]  /*9360*/  HADD2.F32 R43, -RZ, R68.H1_H1 ;  /* 0x30000044ff2b7230 */ /* 0x000fe40000004100 */
[C---:B------:R-:W-:Y:S01]  /*9370*/  FMUL R10, R38.reuse, R10 ;  /* 0x0000000a260a7220 */ /* 0x040fe20000400000 */
[----:B------:R-:W-:Y:S01]  /*9380*/  HADD2.F32 R48, -RZ, R73.H1_H1 ;  /* 0x30000049ff307230 */ /* 0x000fe20000004100 */
[----:B------:R-:W-:Y:S01]  /*9390*/  F2FP.SATFINITE.E4M3.F32.PACK_AB_MERGE_C R100, R7, R6, RZ ;  /* 0x000000060764723e */ /* 0x000fe200048070ff */
[C---:B------:R-:W-:Y:S01]  /*93a0*/  FMUL R7, R38.reuse, R24 ;  /* 0x0000001826077220 */ /* 0x040fe20000400000 */
[----:B------:R-:W-:Y:S01]  /*93b0*/  FFMA R10, R41, R47, R10 ;  /* 0x0000002f290a7223 */ /* 0x000fe2000000000a */
[C---:B------:R-:W-:Y:S01]  /*93c0*/  FMUL R24, R38.reuse, R29 ;  /* 0x0000001d26187220 */ /* 0x040fe20000400000 */
[----:B------:R-:W-:Y:S01]  /*93d0*/  F2FP.SATFINITE.E4M3.F32.PACK_AB_MERGE_C R100, R5, R4, R100 ;  /* 0x000000040564723e */ /* 0x000fe20004807064 */
[C---:B------:R-:W-:Y:S01]  /*93e0*/  FMUL R11, R38.reuse, R11 ;  /* 0x0000000b260b7220 */ /* 0x040fe20000400000 */
[--C-:B------:R-:W-:Y:S02]  /*93f0*/  HADD2.F32 R51, -RZ, R74.reuse.H0_H0 ;  /* 0x2000004aff337230 */ /* 0x100fe40000004100 */
[C---:B------:R-:W-:Y:S01]  /*9400*/  FMUL R14, R38.reuse, R14 ;  /* 0x0000000e260e7220 */ /* 0x040fe20000400000 */
[----:B------:R-:W-:Y:S02]  /*9410*/  HADD2.F32 R52, -RZ, R74.H1_H1 ;  /* 0x3000004aff347230 */ /* 0x000fe40000004100 */
[C---:B------:R-:W-:Y:S01]  /*9420*/  FFMA R11, R41.reuse, R48, R11 ;  /* 0x00000030290b7223 */ /* 0x040fe2000000000b */
[C---:B------:R-:W-:Y:S01]  /*9430*/  FFMA R12, R41.reuse, R49, R12 ;  /* 0x00000031290c7223 */ /* 0x040fe2000000000c */
[C---:B------:R-:W-:Y:S01]  /*9440*/  FFMA R13, R41.reuse, R50, R13 ;  /* 0x00000032290d7223 */ /* 0x040fe2000000000d */
[----:B------:R-:W-:Y:S01]  /*9450*/  FFMA R14, R41, R51, R14 ;  /* 0x00000033290e7223 */ /* 0x000fe2000000000e */
[C---:B------:R-:W-:Y:S01]  /*9460*/  FMUL R15, R38.reuse, R15 ;  /* 0x0000000f260f7220 */ /* 0x040fe20000400000 */
[--C-:B------:R-:W-:Y:S01]  /*9470*/  HADD2.F32 R55, -RZ, R75.reuse.H0_H0 ;  /* 0x2000004bff377230 */ /* 0x100fe20000004100 */
[----:B------:R-:W-:Y:S01]  /*9480*/  F2FP.SATFINITE.E4M3.F32.PACK_AB_MERGE_C R101, R11, R10, RZ ;  /* 0x0000000a0b65723e */ /* 0x000fe200048070ff */
[----:B------:R-:W-:Y:S02]  /*9490*/  HADD2.F32 R56, -RZ, R75.H1_H1 ;  /* 0x3000004bff387230 */ /* 0x000fe40000004100 */
[C---:B------:R-:W-:Y:S01]  /*94a0*/  FFMA R15, R41.reuse, R52, R15 ;  /* 0x00000034290f7223 */ /* 0x040fe2000000000f */
[----:B------:R-:W-:Y:S01]  /*94b0*/  FFMA R16, R41, R53, R16 ;  /* 0x0000003529107223 */ /* 0x000fe20000000010 */
[----:B------:R-:W-:Y:S01]  /*94c0*/  F2FP.SATFINITE.E4M3.F32.PACK_AB_MERGE_C R101, R9, R8, R101 ;  /* 0x000000080965723e */ /* 0x000fe20004807065 */
[----:B------:R-:W-:Y:S01]  /*94d0*/  FFMA R17, R41, R54, R17 ;  /* 0x0000003629117223 */ /* 0x000fe20000000011 */
[C---:B------:R-:W-:Y:S01]  /*94e0*/  FMUL R18, R38.reuse, R18 ;  /* 0x0000001226127220 */ /* 0x040fe20000400000 */
[----:B------:R-:W-:Y:S01]  /*94f0*/  F2FP.SATFINITE.E4M3.F32.PACK_AB_MERGE_C R102, R15, R14, RZ ;  /* 0x0000000e0f66723e */ /* 0x000fe200048070ff */
[C---:B------:R-:W-:Y:S01]  /*9500*/  FMUL R19, R38.reuse, R19 ;  /* 0x0000001326137220 */ /* 0x040fe20000400000 */
[--C-:B------:R-:W-:Y:S02]  /*9510*/  HADD2.F32 R58, -RZ, R76.reuse.H0_H0 ;  /* 0x2000004cff3a7230 */ /* 0x100fe40000004100 */
[----:B------:R-:W-:Y:S01]  /*9520*/  FFMA R18, R41, R55, R18 ;  /* 0x0000003729127223 */ /* 0x000fe20000000012 */
[----:B------:R-:W-:Y:S01]  /*9530*/  F2FP.SATFINITE.E4M3.F32.PACK_AB_MERGE_C R102, R13, R12, R102 ;  /* 0x0000000c0d66723e */ /* 0x000fe20004807066 */
[C---:B------:R-:W-:Y:S01]  /*9540*/  FFMA R19, R41.reuse, R56, R19 ;  /* 0x0000003829137223 */ /* 0x040fe20000000013 */
[----:B------:R-:W-:Y:S02]  /*9550*/  HADD2.F32 R61, -RZ, R76.H1_H1 ;  /* 0x3000004cff3d7230 */ /* 0x000fe40000004100 */
[C---:B------:R-:W-:Y:S01]  /*9560*/  FMUL R3, R38.reuse, R22 ;  /* 0x0000001626037220 */ /* 0x040fe20000400000 */
        /* <DEDUP_REMOVED lines=10> */
[C---:B------:R-:W-:Y:S01]  /*9610*/  FMUL R23, R38.reuse, R28 ;  /* 0x0000001c26177220 */ /* 0x040fe20000400000 */
[----:B------:R-:W-:Y:S01]  /*9620*/  F2FP.F16.E4M3.UNPACK_B R79, R79.H1 ;  /* 0x0000004fff4f723e */ /* 0x000fe200030006ff */
        /* <DEDUP_REMOVED lines=9> */
[C---:B------:R-:W-:Y:S01]  /*96c0*/  FFMA R24, R41.reuse, R67, R24 ;  /* 0x0000004329187223 */ /* 0x040fe20000000018 */
[C---:B------:R-:W-:Y:S01]  /*96d0*/  FMUL R28, R38.reuse, R33 ;  /* 0x00000021261c7220 */ /* 0x040fe20000400000 */
[--C-:B------:R-:W-:Y:S02]  /*96e0*/  HADD2.F32 R42, -RZ, R79.reuse.H0_H0 ;  /* 0x2000004fff2a7230 */ /* 0x100fe40000004100 */
[C---:B------:R-:W-:Y:S01]  /*96f0*/  FFMA R25, R41.reuse, R66, R25 ;  /* 0x0000004229197223 */ /* 0x040fe20000000019 */
[----:B------:R-:W-:Y:S02]  /*9700*/  HADD2.F32 R71, -RZ, R79.H1_H1 ;  /* 0x3000004fff477230 */ /* 0x000fe40000004100 */
[C---:B------:R-:W-:Y:S01]  /*9710*/  FMUL R29, R38.reuse, R34 ;  /* 0x00000022261d7220 */ /* 0x040fe20000400000 */
        /* <DEDUP_REMOVED lines=9> */
[----:B-1----:R-:W-:Y:S01]  /*97b0*/  F2FP.SATFINITE.E4M3.F32.PACK_AB_MERGE_C R105, R22, R21, RZ ;  /* 0x000000151669723e */ /* 0x002fe200048070ff */
[----:B------:R1:W-:Y:S01]  /*97c0*/  STS.128 [R84+UR44+0x5200], R100 ;  /* 0x0052006454007988 */ /* 0x0003e20008000c2c */
[----:B------:R-:W-:Y:S02]  /*97d0*/  F2FP.SATFINITE.E4M3.F32.PACK_AB_MERGE_C R64, R26, R25, RZ ;  /* 0x000000191a40723e */ /* 0x000fe400048070ff */
[----:B------:R-:W-:Y:S02]  /*97e0*/  F2FP.SATFINITE.E4M3.F32.PACK_AB_MERGE_C R67, R30, R29, RZ ;  /* 0x0000001d1e43723e */ /* 0x000fe400048070ff */
[----:B------:R-:W-:Y:S02]  /*97f0*/  F2FP.SATFINITE.E4M3.F32.PACK_AB_MERGE_C R104, R2, R0, R3 ;  /* 0x000000000268723e */ /* 0x000fe40004807003 */
[----:B------:R-:W-:Y:S02]  /*9800*/  F2FP.SATFINITE.E4M3.F32.PACK_AB_MERGE_C R105, R20, R7, R105 ;  /* 0x000000071469723e */ /* 0x000fe40004807069 */
[----:B------:R-:W-:Y:S02]  /*9810*/  F2FP.SATFINITE.E4M3.F32.PACK_AB_MERGE_C R106, R24, R23, R64 ;  /* 0x00000017186a723e */ /* 0x000fe40004807040 */
[----:B------:R-:W-:Y:S02]  /*9820*/  F2FP.SATFINITE.E4M3.F32.PACK_AB_MERGE_C R107, R28, R27, R67 ;  /* 0x0000001b1c6b723e */ /* 0x000fe40004807043 */
[----:B------:R-:W-:Y:S03]  /*9830*/  IADD3 R36, PT, PT, R36, 0x1, RZ ;  /* 0x0000000124247810 */ /* 0x000fe60007ffe0ff */
        /* <DEDUP_REMOVED lines=18> */
.L_x_137:
[----:B------:R-:W-:Y:S05]  /*9960*/  BSYNC.RECONVERGENT B0 ;  /* 0x0000000000007941 */ /* 0x000fea0003800200 */
.L_x_136:
[----:B------:R-:W-:Y:S01]  /*9970*/  R2UR UR4, R87 ;  /* 0x00000000570472ca */ /* 0x000fe200000e0000 */
[----:B------:R-:W-:Y:S01]  /*9980*/  BAR.SYNC.DEFER_BLOCKING 0x1, 0x80 ;  /* 0x0042000000007b1d */ /* 0x000fe20000010000 */
[C---:B------:R-:W-:Y:S01]  /*9990*/  ISETP.NE.AND P0, PT, R89.reuse, 0x2, PT ;  /* 0x000000025900780c */ /* 0x040fe20003f05270 */
[----:B------:R-:W-:Y:S01]  /*99a0*/  UISETP.NE.AND UP0, UPT, UR45, URZ, UPT ;  /* 0x000000ff2d00728c */ /* 0x000fe2000bf05270 */
[----:B------:R-:W-:Y:S01]  /*99b0*/  ISETP.NE.AND P1, PT, R36, 0x4, PT ;  /* 0x000000042400780c */ /* 0x000fe20003f25270 */
[----:B------:R-:W-:Y:S01]  /*99c0*/  UIADD3 UR20, UPT, UPT, UR37, UR59, URZ ;  /* 0x0000003b25147290 */ /* 0x000fe2000fffe0ff */
[----:B------:R-:W-:Y:S02]  /*99d0*/  SEL R5, RZ, 0x1, P0 ;  /* 0x00000001ff057807 */ /* 0x000fe40000000000 */
[----:B------:R-:W-:Y:S02]  /*99e0*/  SEL R3, RZ, 0x1, P1 ;  /* 0x00000001ff037807 */ /* 0x000fe40000800000 */
[----:B------:R-:W-:Y:S02]  /*99f0*/  LOP3.LUT R92, R92, R5, RZ, 0x3c, !PT ;  /* 0x000000055c5c7212 */ /* 0x000fe400078e3cff */
[----:B------:R-:W-:Y:S01]  /*9a00*/  LOP3.LUT R94, R94, R3, RZ, 0x3c, !PT ;  /* 0x000000035e5e7212 */ /* 0x000fe200078e3cff */
[----:B------:R-:W-:Y:S01]  /*9a10*/  UIADD3 UR16, UPT, UPT, UR38, UR4, URZ ;  /* 0x0000000426107290 */ /* 0x000fe2000fffe0ff */
[----:B------:R-:W-:Y:S02]  /*9a20*/  SEL R89, R89, RZ, P0 ;  /* 0x000000ff59597207 */ /* 0x000fe40000000000 */
[----:B------:R-:W-:Y:S01]  /*9a30*/  SEL R36, R36, RZ, P1 ;  /* 0x000000ff24247207 */ /* 0x000fe20000800000 */
[----:B------:R-:W-:Y:S01]  /*9a40*/  UMOV UR36, UR58 ;  /* 0x0000003a00247c82 */ /* 0x000fe20008000000 */
[----:B------:R-:W-:Y:S07]  /*9a50*/  BRA.U UP0, `(.L_x_138) ;  /* 0xffffffb900e07547 */ /* 0x000fee000b83ffff */
[----:B------:R-:W-:Y:S05]  /*9a60*/  EXIT ;  /* 0x000000000000794d */ /* 0x000fea0003800000 */
.L_x_25:
[----:B--2---:R2:W3:Y:S02]  /*9a70*/  SYNCS.PHASECHK.TRANS64.TRYWAIT P0, [R0+URZ+0x160], R3 ;  /* 0x00016003000075a7 */ /* 0x0044e400080011ff */
[----:B---3--:R-:W-:Y:S05]  /*9a80*/  @!P0 NANOSLEEP.SYNCS 0x989680 ;  /* 0x009896800000895d */ /* 0x008fea0003900000 */
[----:B------:R-:W3:Y:S02]  /*9a90*/  @!P0 SYNCS.PHASECHK.TRANS64 P0, [R0+URZ+0x160], R3 ;  /* 0x00016003000085a7 */ /* 0x000ee400080010ff */
[----:B---3--:R-:W-:Y:S05]  /*9aa0*/  @!P0 BRA `(.L_x_25) ;  /* 0xfffffffc00f08947 */ /* 0x008fea000383ffff */
[----:B------:R-:W-:Y:S05]  /*9ab0*/  BRA `(.L_x_139) ;  /* 0xffffff7c00c07947 */ /* 0x000fea000383ffff */
.L_x_28:
[----:B--2---:R-:W-:-:S07]  /*9ac0*/  MOV R0, UR33 ;  /* 0x0000002100007c02 */ /* 0x004fce0008000f00 */
.L_x_140:
[----:B--2---:R2:W3:Y:S02]  /*9ad0*/  SYNCS.PHASECHK.TRANS64.TRYWAIT P0, [R0+URZ+0x50], R3 ;  /* 0x00005003000075a7 */ /* 0x0044e400080011ff */
[----:B---3--:R-:W-:Y:S05]  /*9ae0*/  @!P0 NANOSLEEP.SYNCS 0x989680 ;  /* 0x009896800000895d */ /* 0x008fea0003900000 */
[----:B------:R-:W3:Y:S02]  /*9af0*/  @!P0 SYNCS.PHASECHK.TRANS64 P0, [R0+URZ+0x50], R3 ;  /* 0x00005003000085a7 */ /* 0x000ee400080010ff */
[----:B---3--:R-:W-:Y:S05]  /*9b00*/  @!P0 BRA `(.L_x_140) ;  /* 0xfffffffc00f08947 */ /* 0x008fea000383ffff */
[----:B------:R-:W-:Y:S05]  /*9b10*/  BRA `(.L_x_27) ;  /* 0xffffff8000007947 */ /* 0x000fea000383ffff */
.L_x_35:
[----:B-1----:R-:W-:-:S07]  /*9b20*/  MOV R0, UR17 ;  /* 0x0000001100007c02 */ /* 0x002fce0008000f00 */
.L_x_141:
[----:B-1----:R1:W2:Y:S02]  /*9b30*/  SYNCS.PHASECHK.TRANS64.TRYWAIT P0, [R0+URZ+0x50], R3 ;  /* 0x00005003000075a7 */ /* 0x0022a400080011ff */
[----:B--2---:R-:W-:Y:S05]  /*9b40*/  @!P0 NANOSLEEP.SYNCS 0x989680 ;  /* 0x009896800000895d */ /* 0x004fea0003900000 */
[----:B------:R-:W2:Y:S02]  /*9b50*/  @!P0 SYNCS.PHASECHK.TRANS64 P0, [R0+URZ+0x50], R3 ;  /* 0x00005003000085a7 */ /* 0x000ea400080010ff */
[----:B--2---:R-:W-:Y:S05]  /*9b60*/  @!P0 BRA `(.L_x_141) ;  /* 0xfffffffc00f08947 */ /* 0x004fea000383ffff */
[----:B------:R-:W-:Y:S05]  /*9b70*/  BRA `(.L_x_34) ;  /* 0xffffff8000bc7947 */ /* 0x000fea000383ffff */
.L_x_40:
[----:B-1----:R1:W2:Y:S02]  /*9b80*/  SYNCS.PHASECHK.TRANS64.TRYWAIT P0, [R3+URZ+0xf0], R0 ;  /* 0x0000f000030075a7 */ /* 0x0022a400080011ff */
[----:B--2---:R-:W-:Y:S05]  /*9b90*/  @!P0 NANOSLEEP.SYNCS 0x989680 ;  /* 0x009896800000895d */ /* 0x004fea0003900000 */
[----:B------:R-:W2:Y:S02]  /*9ba0*/  @!P0 SYNCS.PHASECHK.TRANS64 P0, [R3+URZ+0xf0], R0 ;  /* 0x0000f000030085a7 */ /* 0x000ea400080010ff */
[----:B--2---:R-:W-:Y:S05]  /*9bb0*/  @!P0 BRA `(.L_x_40) ;  /* 0xfffffffc00f08947 */ /* 0x004fea000383ffff */
[----:B------:R-:W-:Y:S05]  /*9bc0*/  BRA `(.L_x_142) ;  /* 0xffffff84005c7947 */ /* 0x000fea000383ffff */
.L_x_44:
[----:B-1----:R-:W-:-:S07]  /*9bd0*/  MOV R0, UR4 ;  /* 0x0000000400007c02 */ /* 0x002fce0008000f00 */
.L_x_143:
[----:B-1----:R1:W2:Y:S02]  /*9be0*/  SYNCS.PHASECHK.TRANS64.TRYWAIT P0, [R0+URZ], R3 ;  /* 0x00000003000075a7 */ /* 0x0022a400080011ff */
[----:B--2---:R-:W-:Y:S05]  /*9bf0*/  @!P0 NANOSLEEP.SYNCS 0x989680 ;  /* 0x009896800000895d */ /* 0x004fea0003900000 */
[----:B------:R-:W2:Y:S02]  /*9c00*/  @!P0 SYNCS.PHASECHK.TRANS64 P0, [R0+URZ], R3 ;  /* 0x00000003000085a7 */ /* 0x000ea400080010ff */
[----:B--2---:R-:W-:Y:S05]  /*9c10*/  @!P0 BRA `(.L_x_143) ;  /* 0xfffffffc00f08947 */ /* 0x004fea000383ffff */
[----:B------:R-:W-:Y:S05]  /*9c20*/  BRA `(.L_x_144) ;  /* 0xffffff8c00047947 */ /* 0x000fea000383ffff */
.L_x_45:
[----:B------:R-:W-:-:S07]  /*9c30*/  MOV R0, UR5 ;  /* 0x0000000500007c02 */ /* 0x000fce0008000f00 */
.L_x_145:
[----:B-1----:R1:W2:Y:S02]  /*9c40*/  SYNCS.PHASECHK.TRANS64.TRYWAIT P0, [R0+URZ], R3 ;  /* 0x00000003000075a7 */ /* 0x0022a400080011ff */
[----:B--2---:R-:W-:Y:S05]  /*9c50*/  @!P0 NANOSLEEP.SYNCS 0x989680 ;  /* 0x009896800000895d */ /* 0x004fea0003900000 */
[----:B------:R-:W2:Y:S02]  /*9c60*/  @!P0 SYNCS.PHASECHK.TRANS64 P0, [R0+URZ], R3 ;  /* 0x00000003000085a7 */ /* 0x000ea400080010ff */
[----:B--2---:R-:W-:Y:S05]  /*9c70*/  @!P0 BRA `(.L_x_145) ;  /* 0xfffffffc00f08947 */ /* 0x004fea000383ffff */
[----:B------:R-:W-:Y:S05]  /*9c80*/  BRA `(.L_x_146) ;  /* 0xffffff8c00107947 */ /* 0x000fea000383ffff */
.L_x_46:
[----:B------:R-:W-:-:S07]  /*9c90*/  MOV R0, UR5 ;  /* 0x0000000500007c02 */ /* 0x000fce0008000f00 */
.L_x_147:
[----:B-1----:R1:W2:Y:S02]  /*9ca0*/  SYNCS.PHASECHK.TRANS64.TRYWAIT P0, [R0+URZ], R3 ;  /* 0x00000003000075a7 */ /* 0x0022a400080011ff */
[----:B--2---:R-:W-:Y:S05]  /*9cb0*/  @!P0 NANOSLEEP.SYNCS 0x989680 ;  /* 0x009896800000895d */ /* 0x004fea0003900000 */
[----:B------:R-:W2:Y:S02]  /*9cc0*/  @!P0 SYNCS.PHASECHK.TRANS64 P0, [R0+URZ], R3 ;  /* 0x00000003000085a7 */ /* 0x000ea400080010ff */
[----:B--2---:R-:W-:Y:S05]  /*9cd0*/  @!P0 BRA `(.L_x_147) ;  /* 0xfffffffc00f08947 */ /* 0x004fea000383ffff */
[----:B------:R-:W-:Y:S05]  /*9ce0*/  BRA `(.L_x_148) ;  /* 0xffffff8c001c7947 */ /* 0x000fea000383ffff */
.L_x_47:
[----:B------:R-:W-:-:S07]  /*9cf0*/  MOV R0, UR5 ;  /* 0x0000000500007c02 */ /* 0x000fce0008000f00 */
.L_x_149:
[----:B-1----:R1:W2:Y:S02]  /*9d00*/  SYNCS.PHASECHK.TRANS64.TRYWAIT P0, [R0+URZ], R3 ;  /* 0x00000003000075a7 */ /* 0x0022a400080011ff */
[----:B--2---:R-:W-:Y:S05]  /*9d10*/  @!P0 NANOSLEEP.SYNCS 0x989680 ;  /* 0x009896800000895d */ /* 0x004fea0003900000 */
[----:B------:R-:W2:Y:S02]  /*9d20*/  @!P0 SYNCS.PHASECHK.TRANS64 P0, [R0+URZ], R3 ;  /* 0x00000003000085a7 */ /* 0x000ea400080010ff */
[----:B--2---:R-:W-:Y:S05]  /*9d30*/  @!P0 BRA `(.L_x_149) ;  /* 0xfffffffc00f08947 */ /* 0x004fea000383ffff */
[----:B------:R-:W-:Y:S05]  /*9d40*/  BRA `(.L_x_150) ;  /* 0xffffff8c00287947 */ /* 0x000fea000383ffff */
.L_x_48:
[----:B------:R-:W-:-:S07]  /*9d50*/  MOV R0, UR5 ;  /* 0x0000000500007c02 */ /* 0x000fce0008000f00 */
.L_x_151:
[----:B-1----:R1:W2:Y:S02]  /*9d60*/  SYNCS.PHASECHK.TRANS64.TRYWAIT P0, [R0+URZ], R3 ;  /* 0x00000003000075a7 */ /* 0x0022a400080011ff */
[----:B--2---:R-:W-:Y:S05]  /*9d70*/  @!P0 NANOSLEEP.SYNCS 0x989680 ;  /* 0x009896800000895d */ /* 0x004fea0003900000 */
[----:B------:R-:W2:Y:S02]  /*9d80*/  @!P0 SYNCS.PHASECHK.TRANS64 P0, [R0+URZ], R3 ;  /* 0x00000003000085a7 */ /* 0x000ea400080010ff */
[----:B--2---:R-:W-:Y:S05]  /*9d90*/  @!P0 BRA `(.L_x_151) ;  /* 0xfffffffc00f08947 */ /* 0x004fea000383ffff */
[----:B------:R-:W-:Y:S05]  /*9da0*/  BRA `(.L_x_152) ;  /* 0xffffff8c00347947 */ /* 0x000fea000383ffff */
.L_x_49:
[----:B------:R-:W-:-:S07]  /*9db0*/  MOV R0, UR5 ;  /* 0x0000000500007c02 */ /* 0x000fce0008000f00 */
.L_x_153:
[----:B-1----:R1:W2:Y:S02]  /*9dc0*/  SYNCS.PHASECHK.TRANS64.TRYWAIT P0, [R0+URZ], R3 ;  /* 0x00000003000075a7 */ /* 0x0022a400080011ff */
[----:B--2---:R-:W-:Y:S05]  /*9dd0*/  @!P0 NANOSLEEP.SYNCS 0x989680 ;  /* 0x009896800000895d */ /* 0x004fea0003900000 */
[----:B------:R-:W2:Y:S02]  /*9de0*/  @!P0 SYNCS.PHASECHK.TRANS64 P0, [R0+URZ], R3 ;  /* 0x00000003000085a7 */ /* 0x000ea400080010ff */
[----:B--2---:R-:W-:Y:S05]  /*9df0*/  @!P0 BRA `(.L_x_153) ;  /* 0xfffffffc00f08947 */ /* 0x004fea000383ffff */
[----:B------:R-:W-:Y:S05]  /*9e00*/  BRA `(.L_x_154) ;  /* 0xffffff8c00407947 */ /* 0x000fea000383ffff */
.L_x_50:
[----:B------:R-:W-:-:S07]  /*9e10*/  MOV R0, UR5 ;  /* 0x0000000500007c02 */ /* 0x000fce0008000f00 */
.L_x_155:
[----:B-1----:R1:W2:Y:S02]  /*9e20*/  SYNCS.PHASECHK.TRANS64.TRYWAIT P0, [R0+URZ], R3 ;  /* 0x00000003000075a7 */ /* 0x0022a400080011ff */
[----:B--2---:R-:W-:Y:S05]  /*9e30*/  @!P0 NANOSLEEP.SYNCS 0x989680 ;  /* 0x009896800000895d */ /* 0x004fea0003900000 */
[----:B------:R-:W2:Y:S02]  /*9e40*/  @!P0 SYNCS.PHASECHK.TRANS64 P0, [R0+URZ], R3 ;  /* 0x00000003000085a7 */ /* 0x000ea400080010ff */
[----:B--2---:R-:W-:Y:S05]  /*9e50*/  @!P0 BRA `(.L_x_155) ;  /* 0xfffffffc00f08947 */ /* 0x004fea000383ffff */
[----:B------:R-:W-:Y:S05]  /*9e60*/  BRA `(.L_x_156) ;  /* 0xffffff8c004c7947 */ /* 0x000fea000383ffff */
.L_x_51:
[----:B------:R-:W-:-:S07]  /*9e70*/  MOV R0, UR5 ;  /* 0x0000000500007c02 */ /* 0x000fce0008000f00 */
.L_x_157:
[----:B-1----:R1:W2:Y:S02]  /*9e80*/  SYNCS.PHASECHK.TRANS64.TRYWAIT P0, [R0+URZ], R3 ;  /* 0x00000003000075a7 */ /* 0x0022a400080011ff */
[----:B--2---:R-:W-:Y:S05]  /*9e90*/  @!P0 NANOSLEEP.SYNCS 0x989680 ;  /* 0x009896800000895d */ /* 0x004fea0003900000 */
[----:B------:R-:W2:Y:S02]  /*9ea0*/  @!P0 SYNCS.PHASECHK.TRANS64 P0, [R0+URZ], R3 ;  /* 0x00000003000085a7 */ /* 0x000ea400080010ff */
[----:B--2---:R-:W-:Y:S05]  /*9eb0*/  @!P0 BRA `(.L_x_157) ;  /* 0xfffffffc00f08947 */ /* 0x004fea000383ffff */
[----:B------:R-:W-:Y:S05]  /*9ec0*/  BRA `(.L_x_158) ;  /* 0xffffff8c00587947 */ /* 0x000fea000383ffff */
.L_x_52:
[----:B------:R-:W-:-:S07]  /*9ed0*/  MOV R0, UR5 ;  /* 0x0000000500007c02 */ /* 0x000fce0008000f00 */
.L_x_159:
[----:B-1----:R1:W2:Y:S02]  /*9ee0*/  SYNCS.PHASECHK.TRANS64.TRYWAIT P0, [R0+URZ], R3 ;  /* 0x00000003000075a7 */ /* 0x0022a400080011ff */
[----:B--2---:R-:W-:Y:S05]  /*9ef0*/  @!P0 NANOSLEEP.SYNCS 0x989680 ;  /* 0x009896800000895d */ /* 0x004fea0003900000 */
[----:B------:R-:W2:Y:S02]  /*9f00*/  @!P0 SYNCS.PHASECHK.TRANS64 P0, [R0+URZ], R3 ;  /* 0x00000003000085a7 */ /* 0x000ea400080010ff */
[----:B--2---:R-:W-:Y:S05]  /*9f10*/  @!P0 BRA `(.L_x_159) ;  /* 0xfffffffc00f08947 */ /* 0x004fea000383ffff */
[----:B------:R-:W-:Y:S05]  /*9f20*/  BRA `(.L_x_160) ;  /* 0xffffff8c00647947 */ /* 0x000fea000383ffff */
.L_x_55:
[----:B-1----:R1:W2:Y:S02]  /*9f30*/  SYNCS.PHASECHK.TRANS64.TRYWAIT P0, [R2+URZ+0x150], R5 ;  /* 0x00015005020075a7 */ /* 0x0022a400080011ff */
[----:B--2---:R-:W-:Y:S05]  /*9f40*/  @!P0 NANOSLEEP.SYNCS 0x989680 ;  /* 0x009896800000895d */ /* 0x004fea0003900000 */
[----:B------:R-:W2:Y:S02]  /*9f50*/  @!P0 SYNCS.PHASECHK.TRANS64 P0, [R2+URZ+0x150], R5 ;  /* 0x00015005020085a7 */ /* 0x000ea400080010ff */
[----:B--2---:R-:W-:Y:S05]  /*9f60*/  @!P0 BRA `(.L_x_55) ;  /* 0xfffffffc00f08947 */ /* 0x004fea000383ffff */
[----:B------:R-:W-:Y:S05]  /*9f70*/  BRA `(.L_x_161) ;  /* 0xffffff8c00c87947 */ /* 0x000fea000383ffff */
.L_x_56:
[----:B------:R-:W-:-:S07]  /*9f80*/  MOV R2, UR4 ;  /* 0x0000000400027c02 */ /* 0x000fce0008000f00 */
.L_x_162:
[----:B-1----:R1:W2:Y:S02]  /*9f90*/  SYNCS.PHASECHK.TRANS64.TRYWAIT P0, [R2+URZ+0x100], R5 ;  /* 0x00010005020075a7 */ /* 0x0022a400080011ff */
[----:B--2---:R-:W-:Y:S05]  /*9fa0*/  @!P0 NANOSLEEP.SYNCS 0x989680 ;  /* 0x009896800000895d */ /* 0x004fea0003900000 */
[----:B------:R-:W2:Y:S02]  /*9fb0*/  @!P0 SYNCS.PHASECHK.TRANS64 P0, [R2+URZ+0x100], R5 ;  /* 0x00010005020085a7 */ /* 0x000ea400080010ff */
[----:B--2---:R-:W-:Y:S05]  /*9fc0*/  @!P0 BRA `(.L_x_162) ;  /* 0xfffffffc00f08947 */ /* 0x004fea000383ffff */
[----:B------:R-:W-:Y:S05]  /*9fd0*/  BRA `(.L_x_163) ;  /* 0xffffff8c00d87947 */ /* 0x000fea000383ffff */
.L_x_57:
[----:B-1----:R1:W2:Y:S02]  /*9fe0*/  SYNCS.PHASECHK.TRANS64.TRYWAIT P1, [R2+URZ+0xf0], R5 ;  /* 0x0000f005020075a7 */ /* 0x0022a400080211ff */
[----:B--2---:R-:W-:Y:S05]  /*9ff0*/  @!P1 NANOSLEEP.SYNCS 0x989680 ;  /* 0x009896800000995d */ /* 0x004fea0003900000 */
[----:B------:R-:W2:Y:S02]  /*a000*/  @!P1 SYNCS.PHASECHK.TRANS64 P1, [R2+URZ+0xf0], R5 ;  /* 0x0000f005020095a7 */ /* 0x000ea400080210ff */
[----:B--2---:R-:W-:Y:S05]  /*a010*/  @!P1 BRA `(.L_x_57) ;  /* 0xfffffffc00f09947 */ /* 0x004fea000383ffff */
[----:B------:R-:W-:Y:S05]  /*a020*/  BRA `(.L_x_164) ;  /* 0xffffff9000087947 */ /* 0x000fea000383ffff */
.L_x_60:
[----:B------:R-:W-:-:S07]  /*a030*/  MOV R0, UR4 ;  /* 0x0000000400007c02 */ /* 0x000fce0008000f00 */
.L_x_165:
[----:B-1----:R1:W2:Y:S02]  /*a040*/  SYNCS.PHASECHK.TRANS64.TRYWAIT P0, [R0+URZ+0x100], R3 ;  /* 0x00010003000075a7 */ /* 0x0022a400080011ff */
[----:B--2---:R-:W-:Y:S05]  /*a050*/  @!P0 NANOSLEEP.SYNCS 0x989680 ;  /* 0x009896800000895d */ /* 0x004fea0003900000 */
[----:B------:R-:W2:Y:S02]  /*a060*/  @!P0 SYNCS.PHASECHK.TRANS64 P0, [R0+URZ+0x100], R3 ;  /* 0x00010003000085a7 */ /* 0x000ea400080010ff */
[----:B--2---:R-:W-:Y:S05]  /*a070*/  @!P0 BRA `(.L_x_165) ;  /* 0xfffffffc00f08947 */ /* 0x004fea000383ffff */
[----:B------:R-:W-:Y:S05]  /*a080*/  BRA `(.L_x_59) ;  /* 0xffffff90005c7947 */ /* 0x000fea000383ffff */
.L_x_67:
[----:B-1----:R1:W2:Y:S02]  /*a090*/  SYNCS.PHASECHK.TRANS64.TRYWAIT P1, [R0+URZ+0xf0], R5 ;  /* 0x0000f005000075a7 */ /* 0x0022a400080211ff */
[----:B--2---:R-:W-:Y:S05]  /*a0a0*/  @!P1 NANOSLEEP.SYNCS 0x989680 ;  /* 0x009896800000995d */ /* 0x004fea0003900000 */
[----:B------:R-:W2:Y:S02]  /*a0b0*/  @!P1 SYNCS.PHASECHK.TRANS64 P1, [R0+URZ+0xf0], R5 ;  /* 0x0000f005000095a7 */ /* 0x000ea400080210ff */
[----:B--2---:R-:W-:Y:S05]  /*a0c0*/  @!P1 BRA `(.L_x_67) ;  /* 0xfffffffc00f09947 */ /* 0x004fea000383ffff */
[----:B------:R-:W-:Y:S05]  /*a0d0*/  BRA `(.L_x_166) ;  /* 0xffffff9400c47947 */ /* 0x000fea000383ffff */
.L_x_68:
[----:B------:R-:W-:-:S07]  /*a0e0*/  MOV R3, UR23 ;  /* 0x0000001700037c02 */ /* 0x000fce0008000f00 */
.L_x_167:
[----:B-1----:R1:W2:Y:S02]  /*a0f0*/  SYNCS.PHASECHK.TRANS64.TRYWAIT P0, [R3+URZ+0x130], R0 ;  /* 0x00013000030075a7 */ /* 0x0022a400080011ff */
[----:B--2---:R-:W-:Y:S05]  /*a100*/  @!P0 NANOSLEEP.SYNCS 0x989680 ;  /* 0x009896800000895d */ /* 0x004fea0003900000 */
[----:B------:R-:W2:Y:S02]  /*a110*/  @!P0 SYNCS.PHASECHK.TRANS64 P0, [R3+URZ+0x130], R0 ;  /* 0x00013000030085a7 */ /* 0x000ea400080010ff */
[----:B--2---:R-:W-:Y:S05]  /*a120*/  @!P0 BRA `(.L_x_167) ;  /* 0xfffffffc00f08947 */ /* 0x004fea000383ffff */
[----:B------:R-:W-:Y:S05]  /*a130*/  BRA `(.L_x_168) ;  /* 0xffffff9800147947 */ /* 0x000fea000383ffff */
.L_x_71:
[----:B------:R-:W-:Y:S07]  /*a140*/  MOV R0, UR5 ;  /* 0x0000000500007c02 */ /* 0x000fee0008000f00 */
.L_x_169:
[----:B-1----:R1:W2:Y:S02]  /*a150*/  SYNCS.PHASECHK.TRANS64.TRYWAIT P0, [R0+URZ], R3 ;  /* 0x00000003000075a7 */ /* 0x0022a400080011ff */
[----:B--2---:R-:W-:Y:S05]  /*a160*/  @!P0 NANOSLEEP.SYNCS 0x989680 ;  /* 0x009896800000895d */ /* 0x004fea0003900000 */
[----:B------:R-:W2:Y:S02]  /*a170*/  @!P0 SYNCS.PHASECHK.TRANS64 P0, [R0+URZ], R3 ;  /* 0x00000003000085a7 */ /* 0x000ea400080010ff */
[----:B--2---:R-:W-:Y:S05]  /*a180*/  @!P0 BRA `(.L_x_169) ;  /* 0xfffffffc00f08947 */ /* 0x004fea000383ffff */
[----:B------:R-:W-:Y:S05]  /*a190*/  BRA `(.L_x_70) ;  /* 0xffffff9800307947 */ /* 0x000fea000383ffff */
.L_x_74:
[----:B------:R-:W-:-:S07]  /*a1a0*/  MOV R0, UR4 ;  /* 0x0000000400007c02 */ /* 0x000fce0008000f00 */
.L_x_170:
[----:B--2---:R2:W4:Y:S02]  /*a1b0*/  SYNCS.PHASECHK.TRANS64.TRYWAIT P0, [R0+URZ], R3 ;  /* 0x00000003000075a7 */ /* 0x00452400080011ff */
[----:B----4-:R-:W-:Y:S05]  /*a1c0*/  @!P0 NANOSLEEP.SYNCS 0x989680 ;  /* 0x009896800000895d */ /* 0x010fea0003900000 */
[----:B------:R-:W4:Y:S02]  /*a1d0*/  @!P0 SYNCS.PHASECHK.TRANS64 P0, [R0+URZ], R3 ;  /* 0x00000003000085a7 */ /* 0x000f2400080010ff */
[----:B----4-:R-:W-:Y:S05]  /*a1e0*/  @!P0 BRA `(.L_x_170) ;  /* 0xfffffffc00f08947 */ /* 0x010fea000383ffff */
[----:B------:R-:W-:Y:S05]  /*a1f0*/  BRA `(.L_x_171) ;  /* 0xffffff9800e47947 */ /* 0x000fea000383ffff */
.L_x_75:
[----:B------:R-:W-:-:S07]  /*a200*/  MOV R0, UR5 ;  /* 0x0000000500007c02 */ /* 0x000fce0008000f00 */
.L_x_172:
[----:B-1----:R1:W2:Y:S02]  /*a210*/  SYNCS.PHASECHK.TRANS64.TRYWAIT P0, [R0+URZ], R3 ;  /* 0x00000003000075a7 */ /* 0x0022a400080011ff */
[----:B--2---:R-:W-:Y:S05]  /*a220*/  @!P0 NANOSLEEP.SYNCS 0x989680 ;  /* 0x009896800000895d */ /* 0x004fea0003900000 */
[----:B------:R-:W2:Y:S02]  /*a230*/  @!P0 SYNCS.PHASECHK.TRANS64 P0, [R0+URZ], R3 ;  /* 0x00000003000085a7 */ /* 0x000ea400080010ff */
[----:B--2---:R-:W-:Y:S05]  /*a240*/  @!P0 BRA `(.L_x_172) ;  /* 0xfffffffc00f08947 */ /* 0x004fea000383ffff */
[----:B------:R-:W-:Y:S05]  /*a250*/  BRA `(.L_x_173) ;  /* 0xffffff9800f07947 */ /* 0x000fea000383ffff */
.L_x_76:
[----:B------:R-:W-:-:S07]  /*a260*/  MOV R0, UR5 ;  /* 0x0000000500007c02 */ /* 0x000fce0008000f00 */
.L_x_174:
[----:B-1----:R1:W2:Y:S02]  /*a270*/  SYNCS.PHASECHK.TRANS64.TRYWAIT P0, [R0+URZ], R3 ;  /* 0x00000003000075a7 */ /* 0x0022a400080011ff */
[----:B--2---:R-:W-:Y:S05]  /*a280*/  @!P0 NANOSLEEP.SYNCS 0x989680 ;  /* 0x009896800000895d */ /* 0x004fea0003900000 */
[----:B------:R-:W2:Y:S02]  /*a290*/  @!P0 SYNCS.PHASECHK.TRANS64 P0, [R0+URZ], R3 ;  /* 0x00000003000085a7 */ /* 0x000ea400080010ff */
[----:B--2---:R-:W-:Y:S05]  /*a2a0*/  @!P0 BRA `(.L_x_174) ;  /* 0xfffffffc00f08947 */ /* 0x004fea000383ffff */
[----:B------:R-:W-:Y:S05]  /*a2b0*/  BRA `(.L_x_175) ;  /* 0xffffff9800fc7947 */ /* 0x000fea000383ffff */
.L_x_77:
[----:B------:R-:W-:-:S07]  /*a2c0*/  MOV R0, UR4 ;  /* 0x0000000400007c02 */ /* 0x000fce0008000f00 */
.L_x_176:
[----:B-1----:R1:W2:Y:S02]  /*a2d0*/  SYNCS.PHASECHK.TRANS64.TRYWAIT P0, [R0+URZ], R3 ;  /* 0x00000003000075a7 */ /* 0x0022a400080011ff */
[----:B--2---:R-:W-:Y:S05]  /*a2e0*/  @!P0 NANOSLEEP.SYNCS 0x989680 ;  /* 0x009896800000895d */ /* 0x004fea0003900000 */
[----:B------:R-:W2:Y:S02]  /*a2f0*/  @!P0 SYNCS.PHASECHK.TRANS64 P0, [R0+URZ], R3 ;  /* 0x00000003000085a7 */ /* 0x000ea400080010ff */
[----:B--2---:R-:W-:Y:S05]  /*a300*/  @!P0 BRA `(.L_x_176) ;  /* 0xfffffffc00f08947 */ /* 0x004fea000383ffff */
[----:B------:R-:W-:Y:S05]  /*a310*/  BRA `(.L_x_177) ;  /* 0xffffff9c00087947 */ /* 0x000fea000383ffff */
.L_x_82:
[----:B--2---:R2:W3:Y:S02]  /*a320*/  SYNCS.PHASECHK.TRANS64.TRYWAIT P0, [R12+URZ+0xf0], R9 ;  /* 0x0000f0090c0075a7 */ /* 0x0044e400080011ff */
[----:B---3--:R-:W-:Y:S05]  /*a330*/  @!P0 NANOSLEEP.SYNCS 0x989680 ;  /* 0x009896800000895d */ /* 0x008fea0003900000 */
[----:B------:R-:W3:Y:S02]  /*a340*/  @!P0 SYNCS.PHASECHK.TRANS64 P0, [R12+URZ+0xf0], R9 ;  /* 0x0000f0090c0085a7 */ /* 0x000ee400080010ff */
[----:B---3--:R-:W-:Y:S05]  /*a350*/  @!P0 BRA `(.L_x_82) ;  /* 0xfffffffc00f08947 */ /* 0x008fea000383ffff */
[----:B------:R-:W-:Y:S05]  /*a360*/  BRA `(.L_x_178) ;  /* 0xffffffa000387947 */ /* 0x000fea000383ffff */
.L_x_85:
[----:B------:R-:W-:Y:S07]  /*a370*/  MOV R0, UR21 ;  /* 0x0000001500007c02 */ /* 0x000fee0008000f00 */
.L_x_179:
[----:B--2---:R2:W3:Y:S02]  /*a380*/  SYNCS.PHASECHK.TRANS64.TRYWAIT P2, [R0+URZ+0xe8], R11 ;  /* 0x0000e80b000075a7 */ /* 0x0044e400080411ff */
[----:B---3--:R-:W-:Y:S05]  /*a390*/  @!P2 NANOSLEEP.SYNCS 0x989680 ;  /* 0x009896800000a95d */ /* 0x008fea0003900000 */
[----:B------:R-:W3:Y:S02]  /*a3a0*/  @!P2 SYNCS.PHASECHK.TRANS64 P2, [R0+URZ+0xe8], R11 ;  /* 0x0000e80b0000a5a7 */ /* 0x000ee400080410ff */
[----:B---3--:R-:W-:Y:S05]  /*a3b0*/  @!P2 BRA `(.L_x_179) ;  /* 0xfffffffc00f0a947 */ /* 0x008fea000383ffff */
[----:B------:R-:W-:Y:S05]  /*a3c0*/  BRA `(.L_x_84) ;  /* 0xffffffa400a07947 */ /* 0x000fea000383ffff */
.L_x_88:
[----:B--2---:R-:W-:Y:S07]  /*a3d0*/  MOV R0, UR21 ;  /* 0x0000001500007c02 */ /* 0x004fee0008000f00 */
.L_x_180:
[----:B--2---:R2:W3:Y:S02]  /*a3e0*/  SYNCS.PHASECHK.TRANS64.TRYWAIT P0, [R0+URZ+0xc0], R9 ;  /* 0x0000c009000075a7 */ /* 0x0044e400080011ff */
[----:B---3--:R-:W-:Y:S05]  /*a3f0*/  @!P0 NANOSLEEP.SYNCS 0x989680 ;  /* 0x009896800000895d */ /* 0x008fea0003900000 */
[----:B------:R-:W3:Y:S02]  /*a400*/  @!P0 SYNCS.PHASECHK.TRANS64 P0, [R0+URZ+0xc0], R9 ;  /* 0x0000c009000085a7 */ /* 0x000ee400080010ff */
[----:B---3--:R-:W-:Y:S05]  /*a410*/  @!P0 BRA `(.L_x_180) ;  /* 0xfffffffc00f08947 */ /* 0x008fea000383ffff */
[----:B------:R-:W-:Y:S05]  /*a420*/  BRA `(.L_x_181) ;  /* 0xffffffa400fc7947 */ /* 0x000fea000383ffff */
.L_x_89:
[----:B------:R-:W-:Y:S07]  /*a430*/  MOV R0, UR21 ;  /* 0x0000001500007c02 */ /* 0x000fee0008000f00 */
.L_x_182:
[----:B--2---:R2:W3:Y:S02]  /*a440*/  SYNCS.PHASECHK.TRANS64.TRYWAIT P0, [R0+URZ+0xc8], R9 ;  /* 0x0000c809000075a7 */ /* 0x0044e400080011ff */
[----:B---3--:R-:W-:Y:S05]  /*a450*/  @!P0 NANOSLEEP.SYNCS 0x989680 ;  /* 0x009896800000895d */ /* 0x008fea0003900000 */
[----:B------:R-:W3:Y:S02]  /*a460*/  @!P0 SYNCS.PHASECHK.TRANS64 P0, [R0+URZ+0xc8], R9 ;  /* 0x0000c809000085a7 */ /* 0x000ee400080010ff */
[----:B---3--:R-:W-:Y:S05]  /*a470*/  @!P0 BRA `(.L_x_182) ;  /* 0xfffffffc00f08947 */ /* 0x008fea000383ffff */
[----:B------:R-:W-:Y:S05]  /*a480*/  BRA `(.L_x_183) ;  /* 0xffffffa800347947 */ /* 0x000fea000383ffff */
.L_x_90:
[----:B------:R-:W-:Y:S07]  /*a490*/  MOV R0, UR21 ;  /* 0x0000001500007c02 */ /* 0x000fee0008000f00 */
.L_x_184:
[----:B--2---:R2:W3:Y:S02]  /*a4a0*/  SYNCS.PHASECHK.TRANS64.TRYWAIT P0, [R0+URZ+0xd0], R9 ;  /* 0x0000d009000075a7 */ /* 0x0044e400080011ff */
[----:B---3--:R-:W-:Y:S05]  /*a4b0*/  @!P0 NANOSLEEP.SYNCS 0x989680 ;  /* 0x009896800000895d */ /* 0x008fea0003900000 */
[----:B------:R-:W3:Y:S02]  /*a4c0*/  @!P0 SYNCS.PHASECHK.TRANS64 P0, [R0+URZ+0xd0], R9 ;  /* 0x0000d009000085a7 */ /* 0x000ee400080010ff */
[----:B---3--:R-:W-:Y:S05]  /*a4d0*/  @!P0 BRA `(.L_x_184) ;  /* 0xfffffffc00f08947 */ /* 0x008fea000383ffff */
[----:B------:R-:W-:Y:S05]  /*a4e0*/  BRA `(.L_x_185) ;  /* 0xffffffa800787947 */ /* 0x000fea000383ffff */
.L_x_91:
[----:B------:R-:W-:Y:S07]  /*a4f0*/  MOV R0, UR21 ;  /* 0x0000001500007c02 */ /* 0x000fee0008000f00 */
.L_x_186:
[----:B--2---:R2:W3:Y:S02]  /*a500*/  SYNCS.PHASECHK.TRANS64.TRYWAIT P0, [R0+URZ+0xd8], R9 ;  /* 0x0000d809000075a7 */ /* 0x0044e400080011ff */
[----:B---3--:R-:W-:Y:S05]  /*a510*/  @!P0 NANOSLEEP.SYNCS 0x989680 ;  /* 0x009896800000895d */ /* 0x008fea0003900000 */
[----:B------:R-:W3:Y:S02]  /*a520*/  @!P0 SYNCS.PHASECHK.TRANS64 P0, [R0+URZ+0xd8], R9 ;  /* 0x0000d809000085a7 */ /* 0x000ee400080010ff */
[----:B---3--:R-:W-:Y:S05]  /*a530*/  @!P0 BRA `(.L_x_186) ;  /* 0xfffffffc00f08947 */ /* 0x008fea000383ffff */
[----:B------:R-:W-:Y:S05]  /*a540*/  BRA `(.L_x_187) ;  /* 0xffffffa800b87947 */ /* 0x000fea000383ffff */
.L_x_93:
[----:B------:R-:W-:-:S07]  /*a550*/  MOV R0, UR21 ;  /* 0x0000001500007c02 */ /* 0x000fce0008000f00 */
.L_x_188:
[----:B---3--:R3:W4:Y:S02]  /*a560*/  SYNCS.PHASECHK.TRANS64.TRYWAIT P0, [R0+URZ+0xc0], R3 ;  /* 0x0000c003000075a7 */ /* 0x00872400080011ff */
[----:B----4-:R-:W-:Y:S05]  /*a570*/  @!P0 NANOSLEEP.SYNCS 0x989680 ;  /* 0x009896800000895d */ /* 0x010fea0003900000 */
[----:B------:R-:W4:Y:S02]  /*a580*/  @!P0 SYNCS.PHASECHK.TRANS64 P0, [R0+URZ+0xc0], R3 ;  /* 0x0000c003000085a7 */ /* 0x000f2400080010ff */
[----:B----4-:R-:W-:Y:S05]  /*a590*/  @!P0 BRA `(.L_x_188) ;  /* 0xfffffffc00f08947 */ /* 0x010fea000383ffff */
[----:B------:R-:W-:Y:S05]  /*a5a0*/  BRA `(.L_x_189) ;  /* 0xffffffac002c7947 */ /* 0x000fea000383ffff */
.L_x_94:
[----:B---3--:R-:W-:-:S07]  /*a5b0*/  MOV R0, UR21 ;  /* 0x0000001500007c02 */ /* 0x008fce0008000f00 */
.L_x_190:
[----:B---3--:R3:W4:Y:S02]  /*a5c0*/  SYNCS.PHASECHK.TRANS64.TRYWAIT P0, [R0+URZ+0xc8], R3 ;  /* 0x0000c803000075a7 */ /* 0x00872400080011ff */
[----:B----4-:R-:W-:Y:S05]  /*a5d0*/  @!P0 NANOSLEEP.SYNCS 0x989680 ;  /* 0x009896800000895d */ /* 0x010fea0003900000 */
[----:B------:R-:W4:Y:S02]  /*a5e0*/  @!P0 SYNCS.PHASECHK.TRANS64 P0, [R0+URZ+0xc8], R3 ;  /* 0x0000c803000085a7 */ /* 0x000f2400080010ff */
[----:B----4-:R-:W-:Y:S05]  /*a5f0*/  @!P0 BRA `(.L_x_190) ;  /* 0xfffffffc00f08947 */ /* 0x010fea000383ffff */
[----:B------:R-:W-:Y:S05]  /*a600*/  BRA `(.L_x_191) ;  /* 0xffffffac001c7947 */ /* 0x000fea000383ffff */
.L_x_95:
[----:B---3--:R-:W-:-:S07]  /*a610*/  MOV R0, UR21 ;  /* 0x0000001500007c02 */ /* 0x008fce0008000f00 */
.L_x_192:
[----:B---3--:R3:W4:Y:S02]  /*a620*/  SYNCS.PHASECHK.TRANS64.TRYWAIT P0, [R0+URZ+0xd0], R3 ;  /* 0x0000d003000075a7 */ /* 0x00872400080011ff */
[----:B----4-:R-:W-:Y:S05]  /*a630*/  @!P0 NANOSLEEP.SYNCS 0x989680 ;  /* 0x009896800000895d */ /* 0x010fea0003900000 */
[----:B------:R-:W4:Y:S02]  /*a640*/  @!P0 SYNCS.PHASECHK.TRANS64 P0, [R0+URZ+0xd0], R3 ;  /* 0x0000d003000085a7 */ /* 0x000f2400080010ff */
[----:B----4-:R-:W-:Y:S05]  /*a650*/  @!P0 BRA `(.L_x_192) ;  /* 0xfffffffc00f08947 */ /* 0x010fea000383ffff */
[----:B------:R-:W-:Y:S05]  /*a660*/  BRA `(.L_x_193) ;  /* 0xffffffac000c7947 */ /* 0x000fea000383ffff */
.L_x_97:
[----:B-1----:R1:W2:Y:S02]  /*a670*/  SYNCS.PHASECHK.TRANS64.TRYWAIT P0, [R3+URZ+0xf0], R0 ;  /* 0x0000f000030075a7 */ /* 0x0022a400080011ff */
[----:B--2---:R-:W-:Y:S05]  /*a680*/  @!P0 NANOSLEEP.SYNCS 0x989680 ;  /* 0x009896800000895d */ /* 0x004fea0003900000 */
[----:B------:R-:W2:Y:S02]  /*a690*/  @!P0 SYNCS.PHASECHK.TRANS64 P0, [R3+URZ+0xf0], R0 ;  /* 0x0000f000030085a7 */ /* 0x000ea400080010ff */
[----:B--2---:R-:W-:Y:S05]  /*a6a0*/  @!P0 BRA `(.L_x_97) ;  /* 0xfffffffc00f08947 */ /* 0x004fea000383ffff */
[----:B------:R-:W-:Y:S05]  /*a6b0*/  BRA `(.L_x_194) ;  /* 0xffffffac00dc7947 */ /* 0x000fea000383ffff */
.L_x_108:
[----:B--2---:R2:W1:Y:S02]  /*a6c0*/  SYNCS.PHASECHK.TRANS64.TRYWAIT P1, [R2+URZ+0xa0], R3 ;  /* 0x0000a003020075a7 */ /* 0x00446400080211ff */
[----:B-1----:R-:W-:Y:S05]  /*a6d0*/  @!P1 NANOSLEEP.SYNCS 0x989680 ;  /* 0x009896800000995d */ /* 0x002fea0003900000 */
[----:B------:R-:W1:Y:S02]  /*a6e0*/  @!P1 SYNCS.PHASECHK.TRANS64 P1, [R2+URZ+0xa0], R3 ;  /* 0x0000a003020095a7 */ /* 0x000e6400080210ff */
[----:B-1----:R-:W-:Y:S05]  /*a6f0*/  @!P1 BRA `(.L_x_108) ;  /* 0xfffffffc00f09947 */ /* 0x002fea000383ffff */
[----:B------:R-:W-:Y:S05]  /*a700*/  BRA `(.L_x_107) ;  /* 0xffffffbc00547947 */ /* 0x000fea000383ffff */
.L_x_110:
[----:B--2---:R2:W4:Y:S02]  /*a710*/  SYNCS.PHASECHK.TRANS64.TRYWAIT P0, [R71+URZ+0x110], R4 ;  /* 0x00011004470075a7 */ /* 0x00452400080011ff */
[----:B----4-:R-:W-:Y:S05]  /*a720*/  @!P0 NANOSLEEP.SYNCS 0x989680 ;  /* 0x009896800000895d */ /* 0x010fea0003900000 */
[----:B------:R-:W4:Y:S02]  /*a730*/  @!P0 SYNCS.PHASECHK.TRANS64 P0, [R71+URZ+0x110], R4 ;  /* 0x00011004470085a7 */ /* 0x000f2400080010ff */
[----:B----4-:R-:W-:Y:S05]  /*a740*/  @!P0 BRA `(.L_x_110) ;  /* 0xfffffffc00f08947 */ /* 0x010fea000383ffff */
[----:B------:R-:W-:Y:S05]  /*a750*/  BRA `(.L_x_109) ;  /* 0xffffffbc00a47947 */ /* 0x000fea000383ffff */
.L_x_118:
[----:B---3--:R3:W4:Y:S02]  /*a760*/  SYNCS.PHASECHK.TRANS64.TRYWAIT P0, [R112+URZ+0xa0], R3 ;  /* 0x0000a003700075a7 */ /* 0x00872400080011ff */
[----:B----4-:R-:W-:Y:S05]  /*a770*/  @!P0 NANOSLEEP.SYNCS 0x989680 ;  /* 0x009896800000895d */ /* 0x010fea0003900000 */
[----:B------:R-:W4:Y:S02]  /*a780*/  @!P0 SYNCS.PHASECHK.TRANS64 P0, [R112+URZ+0xa0], R3 ;  /* 0x0000a003700085a7 */ /* 0x000f2400080010ff */
[----:B----4-:R-:W-:Y:S05]  /*a790*/  @!P0 BRA `(.L_x_118) ;  /* 0xfffffffc00f08947 */ /* 0x010fea000383ffff */
[----:B------:R-:W-:Y:S05]  /*a7a0*/  BRA `(.L_x_117) ;  /* 0xffffffc800987947 */ /* 0x000fea000383ffff */
.L_x_126:
[----:B---3--:R3:W4:Y:S02]  /*a7b0*/  SYNCS.PHASECHK.TRANS64.TRYWAIT P0, [R112+URZ+0xa0], R5 ;  /* 0x0000a005700075a7 */ /* 0x00872400080011ff */
[----:B----4-:R-:W-:Y:S05]  /*a7c0*/  @!P0 NANOSLEEP.SYNCS 0x989680 ;  /* 0x009896800000895d */ /* 0x010fea0003900000 */
[----:B------:R-:W4:Y:S02]  /*a7d0*/  @!P0 SYNCS.PHASECHK.TRANS64 P0, [R112+URZ+0xa0], R5 ;  /* 0x0000a005700085a7 */ /* 0x000f2400080010ff */
[----:B----4-:R-:W-:Y:S05]  /*a7e0*/  @!P0 BRA `(.L_x_126) ;  /* 0xfffffffc00f08947 */ /* 0x010fea000383ffff */
[----:B------:R-:W-:Y:S05]  /*a7f0*/  BRA `(.L_x_125) ;  /* 0xffffffd400d87947 */ /* 0x000fea000383ffff */
.L_x_134:
[----:B---3--:R3:W4:Y:S02]  /*a800*/  SYNCS.PHASECHK.TRANS64.TRYWAIT P0, [R102+URZ+0xa0], R3 ;  /* 0x0000a003660075a7 */ /* 0x00872400080011ff */
[----:B----4-:R-:W-:Y:S05]  /*a810*/  @!P0 NANOSLEEP.SYNCS 0x989680 ;  /* 0x009896800000895d */ /* 0x010fea0003900000 */
[----:B------:R-:W4:Y:S02]  /*a820*/  @!P0 SYNCS.PHASECHK.TRANS64 P0, [R102+URZ+0xa0], R3 ;  /* 0x0000a003660085a7 */ /* 0x000f2400080010ff */
[----:B----4-:R-:W-:Y:S05]  /*a830*/  @!P0 BRA `(.L_x_134) ;  /* 0xfffffffc00f08947 */ /* 0x010fea000383ffff */
[----:B------:R-:W-:Y:S05]  /*a840*/  BRA `(.L_x_133) ;  /* 0xffffffe400247947 */ /* 0x000fea000383ffff */
        .weak           $__internal_0_$__cuda_sm10x_tcgen05_guardrail_trap_col_being_dealloced_not_returned_by_alloc
        .type           $__internal_0_$__cuda_sm10x_tcgen05_guardrail_trap_col_being_dealloced_not_returned_by_alloc,@function
        .size           $__internal_0_$__cuda_sm10x_tcgen05_guardrail_trap_col_being_dealloced_not_returned_by_alloc,($__internal_1_$__cuda_sm10x_tcgen05_guardrail_trap_phase_invalid_during_alloc - $__internal_0_$__cuda_sm10x_tcgen05_guardrail_trap_col_being_dealloced_not_returned_by_alloc)
$__internal_0_$__cuda_sm10x_tcgen05_guardrail_trap_col_being_dealloced_not_returned_by_alloc:
[----:B------:R-:W-:Y:S05]  /*a850*/  BPT.TRAP 0x1 ;  /* 0x000000040000795c */ /* 0x000fea0000300000 */
[----:B------:R-:W-:-:S04]  /*a860*/  HFMA2 R3, -RZ, RZ, 0, 0 ;  /* 0x00000000ff037431 */ /* 0x000fc800000001ff */
[----:B------:R-:W-:Y:S05]  /*a870*/  RET.REL.NODEC R2 `(_ZN7cutlass13device_kernelINS_4gemm6kernel13GemmUniversalIN4cute5tupleIJiiiiEEENS1_10collective13CollectiveMmaINS1_35MainloopSm100TmaUmmaWarpSpecializedILi10ELi2ELi4ENS5_IJNS4_1CILi1EEENSA_ILi2EEESB_EEEEENS5_IJNSA_ILi64EEENSA_ILi256EEESF_EEENS_12float_e4m3_tENS5_IJlSB_lEEESI_SJ_NS4_8TiledMMAINS4_8MMA_AtomIJNS4_10MMA_TraitsINS4_19SM100_MMA_F8F6F4_SSEJSI_SI_fSF_SG_NS4_17integral_constantINS4_4UMMA5MajorELSQ_0EEESR_NSO_INSP_7ScaleInELSS_0EEEST_EEEEEENS4_6LayoutINS5_IJSB_SB_SB_EEENS5_IJNSA_ILi0EEESY_SY_EEEEENS5_IJNS4_10UnderscoreES11_S11_EEEEENS4_23SM90_TMA_LOAD_MULTICASTENS4_14ComposedLayoutINS4_7SwizzleILi2ELi4ELi3EEENS4_18smem_ptr_flag_bitsILi8EEENSW_INS5_IJNSA_ILi8EEESF_EEENS5_IJSF_SB_EEEEEEEvNS4_8identityENS4_13SM90_TMA_LOADES1E_vS1F_EENS_8epilogue10collective18CollectiveEpilogueINS1I_23Sm100TmaWarpSpecializedILi4ELi2ELi32ELb0ELb0EEEJSH_NS5_IJNSW_ISF_SB_EES1N_EEESI_SJ_SI_SJ_NS1I_6fusion15FusionCallbacksIS1M_NS1P_17LinearCombinationISI_fSI_fLNS_15FloatRoundStyleE2EEESH_S1O_JEEENS4_5SM1004TMEM4LOAD26SM100_TMEM_LOAD_16dp32b32xES1G_S1E_NS4_39AutoVectorizingCopyWithAssumedAlignmentILi128EEENS4_14SM90_TMA_STOREES1E_S20_S20_EEEvvEEEEvNT_6ParamsE) ;  /* 0xffffff5402e07950 */ /* 0x000fea0003c3ffff */
        .weak           $__internal_1_$__cuda_sm10x_tcgen05_guardrail_trap_phase_invalid_during_alloc
        .type           $__internal_1_$__cuda_sm10x_tcgen05_guardrail_trap_phase_invalid_during_alloc,@function
        .size           $__internal_1_$__cuda_sm10x_tcgen05_guardrail_trap_phase_invalid_during_alloc,($__internal_2_$__cuda_sm10x_tcgen05_guardrail_trap_unallocated_columns_being_dealloced - $__internal_1_$__cuda_sm10x_tcgen05_guardrail_trap_phase_invalid_during_alloc)
$__internal_1_$__cuda_sm10x_tcgen05_guardrail_trap_phase_invalid_during_alloc:
[----:B------:R-:W-:Y:S05]  /*a880*/  BPT.TRAP 0x1 ;  /* 0x000000040000795c */ /* 0x000fea0000300000 */
[----:B------:R-:W-:-:S04]  /*a890*/  MOV R5, 0x0 ;  /* 0x0000000000057802 */ /* 0x000fc80000000f00 */
[----:B------:R-:W-:Y:S05]  /*a8a0*/  RET.REL.NODEC R4 `(_ZN7cutlass13device_kernelINS_4gemm6kernel13GemmUniversalIN4cute5tupleIJiiiiEEENS1_10collective13CollectiveMmaINS1_35MainloopSm100TmaUmmaWarpSpecializedILi10ELi2ELi4ENS5_IJNS4_1CILi1EEENSA_ILi2EEESB_EEEEENS5_IJNSA_ILi64EEENSA_ILi256EEESF_EEENS_12float_e4m3_tENS5_IJlSB_lEEESI_SJ_NS4_8TiledMMAINS4_8MMA_AtomIJNS4_10MMA_TraitsINS4_19SM100_MMA_F8F6F4_SSEJSI_SI_fSF_SG_NS4_17integral_constantINS4_4UMMA5MajorELSQ_0EEESR_NSO_INSP_7ScaleInELSS_0EEEST_EEEEEENS4_6LayoutINS5_IJSB_SB_SB_EEENS5_IJNSA_ILi0EEESY_SY_EEEEENS5_IJNS4_10UnderscoreES11_S11_EEEEENS4_23SM90_TMA_LOAD_MULTICASTENS4_14ComposedLayoutINS4_7SwizzleILi2ELi4ELi3EEENS4_18smem_ptr_flag_bitsILi8EEENSW_INS5_IJNSA_ILi8EEESF_EEENS5_IJSF_SB_EEEEEEEvNS4_8identityENS4_13SM90_TMA_LOADES1E_vS1F_EENS_8epilogue10collective18CollectiveEpilogueINS1I_23Sm100TmaWarpSpecializedILi4ELi2ELi32ELb0ELb0EEEJSH_NS5_IJNSW_ISF_SB_EES1N_EEESI_SJ_SI_SJ_NS1I_6fusion15FusionCallbacksIS1M_NS1P_17LinearCombinationISI_fSI_fLNS_15FloatRoundStyleE2EEESH_S1O_JEEENS4_5SM1004TMEM4LOAD26SM100_TMEM_LOAD_16dp32b32xES1G_S1E_NS4_39AutoVectorizingCopyWithAssumedAlignmentILi128EEENS4_14SM90_TMA_STOREES1E_S20_S20_EEEvvEEEEvNT_6ParamsE) ;  /* 0xffffff5404d47950 */ /* 0x000fea0003c3ffff */
        .weak           $__internal_2_$__cuda_sm10x_tcgen05_guardrail_trap_unallocated_columns_being_dealloced
        .type           $__internal_2_$__cuda_sm10x_tcgen05_guardrail_trap_unallocated_columns_being_dealloced,@function
        .size           $__internal_2_$__cuda_sm10x_tcgen05_guardrail_trap_unallocated_columns_being_dealloced,(.L_x_196 - $__internal_2_$__cuda_sm10x_tcgen05_guardrail_trap_unallocated_columns_being_dealloced)
$__internal_2_$__cuda_sm10x_tcgen05_guardrail_trap_unallocated_columns_being_dealloced:
[----:B------:R-:W-:Y:S05]  /*a8b0*/  BPT.TRAP 0x1 ;  /* 0x000000040000795c */ /* 0x000fea0000300000 */
[----:B------:R-:W-:-:S04]  /*a8c0*/  HFMA2 R3, -RZ, RZ, 0, 0 ;  /* 0x00000000ff037431 */ /* 0x000fc800000001ff */
[----:B------:R-:W-:Y:S05]  /*a8d0*/  RET.REL.NODEC R2 `(_ZN7cutlass13device_kernelINS_4gemm6kernel13GemmUniversalIN4cute5tupleIJiiiiEEENS1_10collective13CollectiveMmaINS1_35MainloopSm100TmaUmmaWarpSpecializedILi10ELi2ELi4ENS5_IJNS4_1CILi1EEENSA_ILi2EEESB_EEEEENS5_IJNSA_ILi64EEENSA_ILi256EEESF_EEENS_12float_e4m3_tENS5_IJlSB_lEEESI_SJ_NS4_8TiledMMAINS4_8MMA_AtomIJNS4_10MMA_TraitsINS4_19SM100_MMA_F8F6F4_SSEJSI_SI_fSF_SG_NS4_17integral_constantINS4_4UMMA5MajorELSQ_0EEESR_NSO_INSP_7ScaleInELSS_0EEEST_EEEEEENS4_6LayoutINS5_IJSB_SB_SB_EEENS5_IJNSA_ILi0EEESY_SY_EEEEENS5_IJNS4_10UnderscoreES11_S11_EEEEENS4_23SM90_TMA_LOAD_MULTICASTENS4_14ComposedLayoutINS4_7SwizzleILi2ELi4ELi3EEENS4_18smem_ptr_flag_bitsILi8EEENSW_INS5_IJNSA_ILi8EEESF_EEENS5_IJSF_SB_EEEEEEEvNS4_8identityENS4_13SM90_TMA_LOADES1E_vS1F_EENS_8epilogue10collective18CollectiveEpilogueINS1I_23Sm100TmaWarpSpecializedILi4ELi2ELi32ELb0ELb0EEEJSH_NS5_IJNSW_ISF_SB_EES1N_EEESI_SJ_SI_SJ_NS1I_6fusion15FusionCallbacksIS1M_NS1P_17LinearCombinationISI_fSI_fLNS_15FloatRoundStyleE2EEESH_S1O_JEEENS4_5SM1004TMEM4LOAD26SM100_TMEM_LOAD_16dp32b32xES1G_S1E_NS4_39AutoVectorizingCopyWithAssumedAlignmentILi128EEENS4_14SM90_TMA_STOREES1E_S20_S20_EEEvvEEEEvNT_6ParamsE) ;  /* 0xffffff5402c87950 */ /* 0x000fea0003c3ffff */
.L_x_195:
[----:B------:R-:W-:-:S00]  /*a8e0*/  BRA `(.L_x_195) ;  /* 0xfffffffc00fc7947 */ /* 0x000fc0000383ffff */
[----:B------:R-:W-:-:S00]  /*a8f0*/  NOP ;  /* 0x0000000000007918 */ /* 0x000fc00000000000 */
        /* <DEDUP_REMOVED lines=8> */
.L_x_196:


//--------------------- .nv.global.init           --------------------------
	.section	.nv.global.init,"aw",@progbits
.nv.global.init:
	.type		$str$27,@object
	.size		$str$27,($str$28 - $str$27)
$str$27:
        /*0000*/ 	.byte	0x28, 0x61, 0x64, 0x64, 0x72, 0x65, 0x73, 0x73, 0x20, 0x26, 0x20, 0x6d, 0x61, 0x73, 0x6b, 0x29
        /*0010*/ 	.byte	0x20, 0x3d, 0x3d, 0x20, 0x30, 0x00
	.type		$str$28,@object
	.size		$str$28,($str$26 - $str$28)
$str$28:
        /*0016*/ 	.byte	0x2f, 0x74, 0x6d, 0x70, 0x2f, 0x63, 0x75, 0x74, 0x6c, 0x61, 0x73, 0x73, 0x5f, 0x73, 0x77, 0x65
        /*0026*/ 	.byte	0x65, 0x70, 0x5f, 0x73, 0x72, 0x63, 0x2f, 0x69, 0x6e, 0x63, 0x6c, 0x75, 0x64, 0x65, 0x2f, 0x63
        /*0036*/ 	.byte	0x75, 0x74, 0x65, 0x2f, 0x70, 0x6f, 0x69, 0x6e, 0x74, 0x65, 0x72, 0x5f, 0x66, 0x6c, 0x61, 0x67
        /*0046*/ 	.byte	0x67, 0x65, 0x64, 0x2e, 0x68, 0x70, 0x70, 0x00
	.type		$str$26,@object
	.size		$str$26,($str$25 - $str$26)
$str$26:
        /*004e*/ 	.byte	0x2f, 0x74, 0x6d, 0x70, 0x2f, 0x63, 0x75, 0x74, 0x6c, 0x61, 0x73, 0x73, 0x5f, 0x73, 0x77, 0x65
        /*005e*/ 	.byte	0x65, 0x70, 0x5f, 0x73, 0x72, 0x63, 0x2f, 0x69, 0x6e, 0x63, 0x6c, 0x75, 0x64, 0x65, 0x2f, 0x63
        /*006e*/ 	.byte	0x75, 0x74, 0x65, 0x2f, 0x61, 0x74, 0x6f, 0x6d, 0x2f, 0x63, 0x6f, 0x70, 0x79, 0x5f, 0x74, 0x72
        /*007e*/ 	.byte	0x61, 0x69, 0x74, 0x73, 0x5f, 0x73, 0x6d, 0x31, 0x30, 0x30, 0x2e, 0x68, 0x70, 0x70, 0x00
	.type		$str$25,@object
	.size		$str$25,(__unnamed_1 - $str$25)
$str$25:
        /*008d*/ 	.byte	0x28, 0x28, 0x75, 0x69, 0x6e, 0x74, 0x33, 0x32, 0x5f, 0x74, 0x28, 0x74, 0x68, 0x72, 0x65, 0x61
        /*009d*/ 	.byte	0x64, 0x49, 0x64, 0x78, 0x2e, 0x78, 0x29, 0x20, 0x2f, 0x20, 0x33, 0x32, 0x29, 0x20, 0x25, 0x20
        /*00ad*/ 	.byte	0x34, 0x29, 0x20, 0x3d, 0x3d, 0x20, 0x28, 0x28, 0x28, 0x74, 0x6d, 0x65, 0x6d, 0x5f, 0x61, 0x64
        /*00bd*/ 	.byte	0x64, 0x72, 0x20, 0x3e, 0x3e, 0x20, 0x31, 0x36, 0x29, 0x20, 0x2f, 0x20, 0x33, 0x32, 0x29, 0x20
        /*00cd*/ 	.byte	0x25, 0x20, 0x34, 0x29, 0x00
	.type		__unnamed_1,@object
	.size		__unnamed_1,(__unnamed_2 - __unnamed_1)
__unnamed_1:
        /*00d2*/ 	.byte	0x61, 0x75, 0x74, 0x6f, 0x20, 0x63, 0x75, 0x74, 0x65, 0x3a, 0x3a, 0x61, 0x73, 0x5f, 0x70, 0x6f
        /* <DEDUP_REMOVED lines=24> */
        /*0262*/ 	.byte	0x3c, 0x34, 0x30, 0x39, 0x36, 0x3e, 0x3e, 0x3e, 0x3e, 0x5d, 0x00
	.type		__unnamed_2,@object
	.size		__unnamed_2,(__unnamed_3 - __unnamed_2)
__unnamed_2:
        /* <DEDUP_REMOVED lines=26> */
	.type		__unnamed_3,@object
	.size		__unnamed_3,(.L_3 - __unnamed_3)
__unnamed_3:
        /* <DEDUP_REMOVED lines=40> */
        /*0688*/ 	.byte	0x74, 0x65, 0x3a, 0x3a, 0x43, 0x3c, 0x30, 0x3e, 0x3e, 0x3e, 0x3e, 0x5d, 0x00
.L_3:


//--------------------- .nv.shared._ZN7cutlass13device_kernelINS_4gemm6kernel13GemmUniversalIN4cute5tupleIJiiiiEEENS1_10collective13CollectiveMmaINS1_35MainloopSm100TmaUmmaWarpSpecializedILi10ELi2ELi4ENS5_IJNS4_1CILi1EEENSA_ILi2EEESB_EEEEENS5_IJNSA_ILi64EEENSA_ILi256EEESF_EEENS_12float_e4m3_tENS5_IJlSB_lEEESI_SJ_NS4_8TiledMMAINS4_8MMA_AtomIJNS4_10MMA_TraitsINS4_19SM100_MMA_F8F6F4_SSEJSI_SI_fSF_SG_NS4_17integral_constantINS4_4UMMA5MajorELSQ_0EEESR_NSO_INSP_7ScaleInELSS_0EEEST_EEEEEENS4_6LayoutINS5_IJSB_SB_SB_EEENS5_IJNSA_ILi0EEESY_SY_EEEEENS5_IJNS4_10UnderscoreES11_S11_EEEEENS4_23SM90_TMA_LOAD_MULTICASTENS4_14ComposedLayoutINS4_7SwizzleILi2ELi4ELi3EEENS4_18smem_ptr_flag_bitsILi8EEENSW_INS5_IJNSA_ILi8EEESF_EEENS5_IJSF_SB_EEEEEEEvNS4_8identityENS4_13SM90_TMA_LOADES1E_vS1F_EENS_8epilogue10collective18CollectiveEpilogueINS1I_23Sm100TmaWarpSpecializedILi4ELi2ELi32ELb0ELb0EEEJSH_NS5_IJNSW_ISF_SB_EES1N_EEESI_SJ_SI_SJ_NS1I_6fusion15FusionCallbacksIS1M_NS1P_17LinearCombinationISI_fSI_fLNS_15FloatRoundStyleE2EEESH_S1O_JEEENS4_5SM1004TMEM4LOAD26SM100_TMEM_LOAD_16dp32b32xES1G_S1E_NS4_39AutoVectorizingCopyWithAssumedAlignmentILi128EEENS4_14SM90_TMA_STOREES1E_S20_S20_EEEvvEEEEvNT_6ParamsE --------------------------
	.section	.nv.shared._ZN7cutlass13device_kernelINS_4gemm6kernel13GemmUniversalIN4cute5tupleIJiiiiEEENS1_10collective13CollectiveMmaINS1_35MainloopSm100TmaUmmaWarpSpecializedILi10ELi2ELi4ENS5_IJNS4_1CILi1EEENSA_ILi2EEESB_EEEEENS5_IJNSA_ILi64EEENSA_ILi256EEESF_EEENS_12float_e4m3_tENS5_IJlSB_lEEESI_SJ_NS4_8TiledMMAINS4_8MMA_AtomIJNS4_10MMA_TraitsINS4_19SM100_MMA_F8F6F4_SSEJSI_SI_fSF_SG_NS4_17integral_constantINS4_4UMMA5MajorELSQ_0EEESR_NSO_INSP_7ScaleInELSS_0EEEST_EEEEEENS4_6LayoutINS5_IJSB_SB_SB_EEENS5_IJNSA_ILi0EEESY_SY_EEEEENS5_IJNS4_10UnderscoreES11_S11_EEEEENS4_23SM90_TMA_LOAD_MULTICASTENS4_14ComposedLayoutINS4_7SwizzleILi2ELi4ELi3EEENS4_18smem_ptr_flag_bitsILi8EEENSW_INS5_IJNSA_ILi8EEESF_EEENS5_IJSF_SB_EEEEEEEvNS4_8identityENS4_13SM90_TMA_LOADES1E_vS1F_EENS_8epilogue10collective18CollectiveEpilogueINS1I_23Sm100TmaWarpSpecializedILi4ELi2ELi32ELb0ELb0EEEJSH_NS5_IJNSW_ISF_SB_EES1N_EEESI_SJ_SI_SJ_NS1I_6fusion15FusionCallbacksIS1M_NS1P_17LinearCombinationISI_fSI_fLNS_15FloatRoundStyleE2EEESH_S1O_JEEENS4_5SM1004TMEM4LOAD26SM100_TMEM_LOAD_16dp32b32xES1G_S1E_NS4_39AutoVectorizingCopyWithAssumedAlignmentILi128EEENS4_14SM90_TMA_STOREES1E_S20_S20_EEEvvEEEEvNT_6ParamsE,"aw",@nobits
	.sectionflags	@""
	.align	16
	.zero		1024


//--------------------- .nv.shared.reserved.0     --------------------------
	.section	.nv.shared.reserved.0,"aw",@nobits
	.weak		__nv_reservedSMEM_offset_0_alias
	.size		__nv_reservedSMEM_offset_0_alias, 0, 64
	.other		__nv_reservedSMEM_offset_0_alias,@"STO_CUDA_RESERVED_SHARED STV_DEFAULT"
__nv_reservedSMEM_offset_0_alias:
	.zero		0
.nv.shared.reserved.0:
	.zero		64
	.weak		__nv_reservedSMEM_tcgen05_partition
	.type		__nv_reservedSMEM_tcgen05_partition,@object
	.size		__nv_reservedSMEM_tcgen05_partition,(.L_0 - __nv_reservedSMEM_tcgen05_partition)
__nv_reservedSMEM_tcgen05_partition:
	.zero		32
.L_0:


//--------------------- .nv.global                --------------------------
	.section	.nv.global,"aw",@nobits
.nv.global:
	.type		_ZN40_INTERNAL_19fd9808_4_k_cu_c72977dd_311704cute1_E,@object
	.size		_ZN40_INTERNAL_19fd9808_4_k_cu_c72977dd_311704cute1_E,(_ZN40_INTERNAL_19fd9808_4_k_cu_c72977dd_311704cuda3std3__45__cpo6cbeginE - _ZN40_INTERNAL_19fd9808_4_k_cu_c72977dd_311704cute1_E)
_ZN40_INTERNAL_19fd9808_4_k_cu_c72977dd_311704cute1_E:
	.zero		1
	.type		_ZN40_INTERNAL_19fd9808_4_k_cu_c72977dd_311704cuda3std3__45__cpo6cbeginE,@object
	.size		_ZN40_INTERNAL_19fd9808_4_k_cu_c72977dd_311704cuda3std3__45__cpo6cbeginE,(_ZN40_INTERNAL_19fd9808_4_k_cu_c72977dd_311704cuda3std3__48in_placeE - _ZN40_INTERNAL_19fd9808_4_k_cu_c72977dd_311704cuda3std3__45__cpo6cbeginE)
_ZN40_INTERNAL_19fd9808_4_k_cu_c72977dd_311704cuda3std3__45__cpo6cbeginE:
	.zero		1
	.type		_ZN40_INTERNAL_19fd9808_4_k_cu_c72977dd_311704cuda3std3__48in_placeE,@object
	.size		_ZN40_INTERNAL_19fd9808_4_k_cu_c72977dd_311704cuda3std3__48in_placeE,(_ZN40_INTERNAL_19fd9808_4_k_cu_c72977dd_311704cuda3std6ranges3__45__cpo9iter_moveE - _ZN40_INTERNAL_19fd9808_4_k_cu_c72977dd_311704cuda3std3__48in_placeE)
_ZN40_INTERNAL_19fd9808_4_k_cu_c72977dd_311704cuda3std3__48in_placeE:
	.zero		1
	.type		_ZN40_INTERNAL_19fd9808_4_k_cu_c72977dd_311704cuda3std6ranges3__45__cpo9iter_moveE,@object
	.size		_ZN40_INTERNAL_19fd9808_4_k_cu_c72977dd_311704cuda3std6ranges3__45__cpo9iter_moveE,(_ZN40_INTERNAL_19fd9808_4_k_cu_c72977dd_311704cuda3std3__45__cpo5beginE - _ZN40_INTERNAL_19fd9808_4_k_cu_c72977dd_311704cuda3std6ranges3__45__cpo9iter_moveE)
_ZN40_INTERNAL_19fd9808_4_k_cu_c72977dd_311704cuda3std6ranges3__45__cpo9iter_moveE:
	.zero		1
	.type		_ZN40_INTERNAL_19fd9808_4_k_cu_c72977dd_311704cuda3std3__45__cpo5beginE,@object
	.size		_ZN40_INTERNAL_19fd9808_4_k_cu_c72977dd_311704cuda3std3__45__cpo5beginE,(_ZN40_INTERNAL_19fd9808_4_k_cu_c72977dd_311704cuda3std3__442_GLOBAL__N__19fd9808_4_k_cu_c72977dd_311706ignoreE - _ZN40_INTERNAL_19fd9808_4_k_cu_c72977dd_311704cuda3std3__45__cpo5beginE)
_ZN40_INTERNAL_19fd9808_4_k_cu_c72977dd_311704cuda3std3__45__cpo5beginE:
	.zero		1
	.type		_ZN40_INTERNAL_19fd9808_4_k_cu_c72977dd_311704cuda3std3__442_GLOBAL__N__19fd9808_4_k_cu_c72977dd_311706ignoreE,@object
	.size		_ZN40_INTERNAL_19fd9808_4_k_cu_c72977dd_311704cuda3std3__442_GLOBAL__N__19fd9808_4_k_cu_c72977dd_311706ignoreE,(_ZN40_INTERNAL_19fd9808_4_k_cu_c72977dd_311704cute7productE - _ZN40_INTERNAL_19fd9808_4_k_cu_c72977dd_311704cuda3std3__442_GLOBAL__N__19fd9808_4_k_cu_c72977dd_311706ignoreE)
_ZN40_INTERNAL_19fd9808_4_k_cu_c72977dd_311704cuda3std3__442_GLOBAL__N__19fd9808_4_k_cu_c72977dd_311706ignoreE:
	.zero		1
	.type		_ZN40_INTERNAL_19fd9808_4_k_cu_c72977dd_311704cute7productE,@object
	.size		_ZN40_INTERNAL_19fd9808_4_k_cu_c72977dd_311704cute7productE,(_ZN40_INTERNAL_19fd9808_4_k_cu_c72977dd_311704cuda3std3__45__cpo3endE - _ZN40_INTERNAL_19fd9808_4_k_cu_c72977dd_311704cute7productE)
_ZN40_INTERNAL_19fd9808_4_k_cu_c72977dd_311704cute7productE:
	.zero		1
	.type		_ZN40_INTERNAL_19fd9808_4_k_cu_c72977dd_311704cuda3std3__45__cpo3endE,@object
	.size		_ZN40_INTERNAL_19fd9808_4_k_cu_c72977dd_311704cuda3std3__45__cpo3endE,(_ZN40_INTERNAL_19fd9808_4_k_cu_c72977dd_311704cuda3std3__419piecewise_constructE - _ZN40_INTERNAL_19fd9808_4_k_cu_c72977dd_311704cuda3std3__45__cpo3endE)
_ZN40_INTERNAL_19fd9808_4_k_cu_c72977dd_311704cuda3std3__45__cpo3endE:
	.zero		1
	.type		_ZN40_INTERNAL_19fd9808_4_k_cu_c72977dd_311704cuda3std3__419piecewise_constructE,@object
	.size		_ZN40_INTERNAL_19fd9808_4_k_cu_c72977dd_311704cuda3std3__419piecewise_constructE,(_ZN40_INTERNAL_19fd9808_4_k_cu_c72977dd_311704cuda3std3__45__cpo4cendE - _ZN40_INTERNAL_19fd9808_4_k_cu_c72977dd_311704cuda3std3__419piecewise_constructE)
_ZN40_INTERNAL_19fd9808_4_k_cu_c72977dd_311704cuda3std3__419piecewise_constructE:
	.zero		1
	.type		_ZN40_INTERNAL_19fd9808_4_k_cu_c72977dd_311704cuda3std3__45__cpo4cendE,@object
	.size		_ZN40_INTERNAL_19fd9808_4_k_cu_c72977dd_311704cuda3std3__45__cpo4cendE,(_ZN40_INTERNAL_19fd9808_4_k_cu_c72977dd_311704cuda3std6ranges3__45__cpo4swapE - _ZN40_INTERNAL_19fd9808_4_k_cu_c72977dd_311704cuda3std3__45__cpo4cendE)
_ZN40_INTERNAL_19fd9808_4_k_cu_c72977dd_311704cuda3std3__45__cpo4cendE:
	.zero		1
	.type		_ZN40_INTERNAL_19fd9808_4_k_cu_c72977dd_311704cuda3std6ranges3__45__cpo4swapE,@object
	.size		_ZN40_INTERNAL_19fd9808_4_k_cu_c72977dd_311704cuda3std6ranges3__45__cpo4swapE,(.L_11 - _ZN40_INTERNAL_19fd9808_4_k_cu_c72977dd_311704cuda3std6ranges3__45__cpo4swapE)
_ZN40_INTERNAL_19fd9808_4_k_cu_c72977dd_311704cuda3std6ranges3__45__cpo4swapE:
	.zero		1
.L_11:


//--------------------- .nv.constant0._ZN7cutlass13device_kernelINS_4gemm6kernel13GemmUniversalIN4cute5tupleIJiiiiEEENS1_10collective13CollectiveMmaINS1_35MainloopSm100TmaUmmaWarpSpecializedILi10ELi2ELi4ENS5_IJNS4_1CILi1EEENSA_ILi2EEESB_EEEEENS5_IJNSA_ILi64EEENSA_ILi256EEESF_EEENS_12float_e4m3_tENS5_IJlSB_lEEESI_SJ_NS4_8TiledMMAINS4_8MMA_AtomIJNS4_10MMA_TraitsINS4_19SM100_MMA_F8F6F4_SSEJSI_SI_fSF_SG_NS4_17integral_constantINS4_4UMMA5MajorELSQ_0EEESR_NSO_INSP_7ScaleInELSS_0EEEST_EEEEEENS4_6LayoutINS5_IJSB_SB_SB_EEENS5_IJNSA_ILi0EEESY_SY_EEEEENS5_IJNS4_10UnderscoreES11_S11_EEEEENS4_23SM90_TMA_LOAD_MULTICASTENS4_14ComposedLayoutINS4_7SwizzleILi2ELi4ELi3EEENS4_18smem_ptr_flag_bitsILi8EEENSW_INS5_IJNSA_ILi8EEESF_EEENS5_IJSF_SB_EEEEEEEvNS4_8identityENS4_13SM90_TMA_LOADES1E_vS1F_EENS_8epilogue10collective18CollectiveEpilogueINS1I_23Sm100TmaWarpSpecializedILi4ELi2ELi32ELb0ELb0EEEJSH_NS5_IJNSW_ISF_SB_EES1N_EEESI_SJ_SI_SJ_NS1I_6fusion15FusionCallbacksIS1M_NS1P_17LinearCombinationISI_fSI_fLNS_15FloatRoundStyleE2EEESH_S1O_JEEENS4_5SM1004TMEM4LOAD26SM100_TMEM_LOAD_16dp32b32xES1G_S1E_NS4_39AutoVectorizingCopyWithAssumedAlignmentILi128EEENS4_14SM90_TMA_STOREES1E_S20_S20_EEEvvEEEEvNT_6ParamsE --------------------------
	.section	.nv.constant0._ZN7cutlass13device_kernelINS_4gemm6kernel13GemmUniversalIN4cute5tupleIJiiiiEEENS1_10collective13CollectiveMmaINS1_35MainloopSm100TmaUmmaWarpSpecializedILi10ELi2ELi4ENS5_IJNS4_1CILi1EEENSA_ILi2EEESB_EEEEENS5_IJNSA_ILi64EEENSA_ILi256EEESF_EEENS_12float_e4m3_tENS5_IJlSB_lEEESI_SJ_NS4_8TiledMMAINS4_8MMA_AtomIJNS4_10MMA_TraitsINS4_19SM100_MMA_F8F6F4_SSEJSI_SI_fSF_SG_NS4_17integral_constantINS4_4UMMA5MajorELSQ_0EEESR_NSO_INSP_7ScaleInELSS_0EEEST_EEEEEENS4_6LayoutINS5_IJSB_SB_SB_EEENS5_IJNSA_ILi0EEESY_SY_EEEEENS5_IJNS4_10UnderscoreES11_S11_EEEEENS4_23SM90_TMA_LOAD_MULTICASTENS4_14ComposedLayoutINS4_7SwizzleILi2ELi4ELi3EEENS4_18smem_ptr_flag_bitsILi8EEENSW_INS5_IJNSA_ILi8EEESF_EEENS5_IJSF_SB_EEEEEEEvNS4_8identityENS4_13SM90_TMA_LOADES1E_vS1F_EENS_8epilogue10collective18CollectiveEpilogueINS1I_23Sm100TmaWarpSpecializedILi4ELi2ELi32ELb0ELb0EEEJSH_NS5_IJNSW_ISF_SB_EES1N_EEESI_SJ_SI_SJ_NS1I_6fusion15FusionCallbacksIS1M_NS1P_17LinearCombinationISI_fSI_fLNS_15FloatRoundStyleE2EEESH_S1O_JEEENS4_5SM1004TMEM4LOAD26SM100_TMEM_LOAD_16dp32b32xES1G_S1E_NS4_39AutoVectorizingCopyWithAssumedAlignmentILi128EEENS4_14SM90_TMA_STOREES1E_S20_S20_EEEvvEEEEvNT_6ParamsE,"a",@progbits
	.sectionflags	@""
	.align	4
.nv.constant0._ZN7cutlass13device_kernelINS_4gemm6kernel13GemmUniversalIN4cute5tupleIJiiiiEEENS1_10collective13CollectiveMmaINS1_35MainloopSm100TmaUmmaWarpSpecializedILi10ELi2ELi4ENS5_IJNS4_1CILi1EEENSA_ILi2EEESB_EEEEENS5_IJNSA_ILi64EEENSA_ILi256EEESF_EEENS_12float_e4m3_tENS5_IJlSB_lEEESI_SJ_NS4_8TiledMMAINS4_8MMA_AtomIJNS4_10MMA_TraitsINS4_19SM100_MMA_F8F6F4_SSEJSI_SI_fSF_SG_NS4_17integral_constantINS4_4UMMA5MajorELSQ_0EEESR_NSO_INSP_7ScaleInELSS_0EEEST_EEEEEENS4_6LayoutINS5_IJSB_SB_SB_EEENS5_IJNSA_ILi0EEESY_SY_EEEEENS5_IJNS4_10UnderscoreES11_S11_EEEEENS4_23SM90_TMA_LOAD_MULTICASTENS4_14ComposedLayoutINS4_7SwizzleILi2ELi4ELi3EEENS4_18smem_ptr_flag_bitsILi8EEENSW_INS5_IJNSA_ILi8EEESF_EEENS5_IJSF_SB_EEEEEEEvNS4_8identityENS4_13SM90_TMA_LOADES1E_vS1F_EENS_8epilogue10collective18CollectiveEpilogueINS1I_23Sm100TmaWarpSpecializedILi4ELi2ELi32ELb0ELb0EEEJSH_NS5_IJNSW_ISF_SB_EES1N_EEESI_SJ_SI_SJ_NS1I_6fusion15FusionCallbacksIS1M_NS1P_17LinearCombinationISI_fSI_fLNS_15FloatRoundStyleE2EEESH_S1O_JEEENS4_5SM1004TMEM4LOAD26SM100_TMEM_LOAD_16dp32b32xES1G_S1E_NS4_39AutoVectorizingCopyWithAssumedAlignmentILi128EEENS4_14SM90_TMA_STOREES1E_S20_S20_EEEvvEEEEvNT_6ParamsE:
	.zero		2944


//--------------------- SYMBOLS --------------------------

	.type		.nv.reservedSmem.offset0,@object
	.size		.nv.reservedSmem.offset0,0x4
	.type		.nv.reservedSmem.cap,@object
	.size		.nv.reservedSmem.cap,0x4
	.type		__assertfail,@function
